//
// Generated by NVIDIA NVVM Compiler
//
// Compiler Build ID: CL-36424714
// Cuda compilation tools, release 13.0, V13.0.88
// Based on NVVM 20.0.0
//

.version 9.0
.target sm_100
.address_size 64

	// .globl	_Z21findMaxSumInSubArraysPxS_ii
// _ZZ15reduceModMaxsumPxE5sdata has been demoted

.visible .entry _Z21findMaxSumInSubArraysPxS_ii(
	.param .u64 .ptr .align 1 _Z21findMaxSumInSubArraysPxS_ii_param_0,
	.param .u64 .ptr .align 1 _Z21findMaxSumInSubArraysPxS_ii_param_1,
	.param .u32 _Z21findMaxSumInSubArraysPxS_ii_param_2,
	.param .u32 _Z21findMaxSumInSubArraysPxS_ii_param_3
)
{
	.reg .pred 	%p<36>;
	.reg .b32 	%r<31>;
	.reg .b64 	%rd<288>;

	ld.param.u64 	%rd140, [_Z21findMaxSumInSubArraysPxS_ii_param_0];
	ld.param.u64 	%rd141, [_Z21findMaxSumInSubArraysPxS_ii_param_1];
	ld.param.u32 	%r18, [_Z21findMaxSumInSubArraysPxS_ii_param_2];
	cvta.to.global.u64 	%rd1, %rd140;
	cvta.to.global.u64 	%rd142, %rd141;
	mov.u32 	%r19, %ctaid.x;
	mov.u32 	%r20, %tid.x;
	mov.u32 	%r21, %ntid.x;
	mad.lo.s32 	%r1, %r19, %r21, %r20;
	mov.u32 	%r22, %nctaid.x;
	div.u32 	%r23, %r18, %r22;
	div.u32 	%r2, %r23, %r21;
	setp.lt.s32 	%p1, %r2, 1;
	mul.lo.s32 	%r24, %r1, 3;
	mul.wide.s32 	%rd143, %r24, 8;
	add.s64 	%rd2, %rd142, %rd143;
	mov.b64 	%rd262, 0;
	mov.u64 	%rd260, %rd262;
	mov.u64 	%rd264, %rd262;
	@%p1 bra 	$L__BB0_82;
	mul.lo.s32 	%r3, %r2, %r1;
	ld.global.u64 	%rd268, [%rd2];
	and.b32  	%r4, %r2, 3;
	setp.lt.u32 	%p2, %r2, 4;
	mov.b64 	%rd264, 0;
	mov.b32 	%r28, 0;
	mov.u64 	%rd260, %rd264;
	mov.u64 	%rd262, %rd264;
	@%p2 bra 	$L__BB0_64;
	and.b32  	%r28, %r2, 2147483644;
	neg.s32 	%r27, %r28;
	add.s64 	%rd4, %rd1, 16;
	mov.b64 	%rd264, 0;
	mov.u32 	%r26, %r3;
$L__BB0_3:
	mul.wide.s32 	%rd148, %r26, 8;
	add.s64 	%rd9, %rd4, %rd148;
	ld.global.u64 	%rd10, [%rd9+-16];
	add.s64 	%rd11, %rd268, %rd10;
	st.global.u64 	[%rd2], %rd11;
	add.s64 	%rd12, %rd10, %rd262;
	mul.hi.s64 	%rd149, %rd12, 6148914691236517206;
	shr.u64 	%rd150, %rd149, 63;
	add.s64 	%rd151, %rd149, %rd150;
	mul.lo.s64 	%rd152, %rd151, 3;
	sub.s64 	%rd147, %rd12, %rd152;
	setp.eq.s64 	%p3, %rd147, 1;
	@%p3 bra 	$L__BB0_6;
	setp.ne.s64 	%p4, %rd147, 0;
	@%p4 bra 	$L__BB0_7;
	max.s64 	%rd262, %rd262, %rd12;
	mov.u64 	%rd233, %rd260;
	mov.u64 	%rd234, %rd264;
	bra.uni 	$L__BB0_8;
$L__BB0_6:
	max.s64 	%rd233, %rd260, %rd12;
	mov.u64 	%rd234, %rd264;
	bra.uni 	$L__BB0_8;
$L__BB0_7:
	max.s64 	%rd234, %rd264, %rd12;
	mov.u64 	%rd233, %rd260;
$L__BB0_8:
	add.s64 	%rd19, %rd10, %rd260;
	mul.hi.s64 	%rd154, %rd19, 6148914691236517206;
	shr.u64 	%rd155, %rd154, 63;
	add.s64 	%rd156, %rd154, %rd155;
	mul.lo.s64 	%rd157, %rd156, 3;
	sub.s64 	%rd153, %rd19, %rd157;
	setp.eq.s64 	%p5, %rd153, 1;
	@%p5 bra 	$L__BB0_11;
	setp.ne.s64 	%p6, %rd153, 0;
	@%p6 bra 	$L__BB0_12;
	max.s64 	%rd262, %rd262, %rd19;
	bra.uni 	$L__BB0_13;
$L__BB0_11:
	max.s64 	%rd233, %rd233, %rd19;
	bra.uni 	$L__BB0_13;
$L__BB0_12:
	max.s64 	%rd234, %rd234, %rd19;
$L__BB0_13:
	add.s64 	%rd26, %rd10, %rd264;
	mul.hi.s64 	%rd159, %rd26, 6148914691236517206;
	shr.u64 	%rd160, %rd159, 63;
	add.s64 	%rd161, %rd159, %rd160;
	mul.lo.s64 	%rd162, %rd161, 3;
	sub.s64 	%rd158, %rd26, %rd162;
	setp.eq.s64 	%p7, %rd158, 1;
	@%p7 bra 	$L__BB0_16;
	setp.ne.s64 	%p8, %rd158, 0;
	@%p8 bra 	$L__BB0_17;
	max.s64 	%rd262, %rd262, %rd26;
	bra.uni 	$L__BB0_18;
$L__BB0_16:
	max.s64 	%rd233, %rd233, %rd26;
	bra.uni 	$L__BB0_18;
$L__BB0_17:
	max.s64 	%rd234, %rd234, %rd26;
$L__BB0_18:
	ld.global.u64 	%rd33, [%rd9+-8];
	add.s64 	%rd34, %rd11, %rd33;
	st.global.u64 	[%rd2], %rd34;
	add.s64 	%rd35, %rd33, %rd262;
	mul.hi.s64 	%rd164, %rd35, 6148914691236517206;
	shr.u64 	%rd165, %rd164, 63;
	add.s64 	%rd166, %rd164, %rd165;
	mul.lo.s64 	%rd167, %rd166, 3;
	sub.s64 	%rd163, %rd35, %rd167;
	setp.eq.s64 	%p9, %rd163, 0;
	@%p9 bra 	$L__BB0_21;
	setp.ne.s64 	%p10, %rd163, 1;
	@%p10 bra 	$L__BB0_22;
	max.s64 	%rd242, %rd233, %rd35;
	mov.u64 	%rd243, %rd234;
	bra.uni 	$L__BB0_23;
$L__BB0_21:
	max.s64 	%rd262, %rd262, %rd35;
	mov.u64 	%rd242, %rd233;
	mov.u64 	%rd243, %rd234;
	bra.uni 	$L__BB0_23;
$L__BB0_22:
	max.s64 	%rd243, %rd234, %rd35;
	mov.u64 	%rd242, %rd233;
$L__BB0_23:
	add.s64 	%rd42, %rd33, %rd233;
	mul.hi.s64 	%rd169, %rd42, 6148914691236517206;
	shr.u64 	%rd170, %rd169, 63;
	add.s64 	%rd171, %rd169, %rd170;
	mul.lo.s64 	%rd172, %rd171, 3;
	sub.s64 	%rd168, %rd42, %rd172;
	setp.eq.s64 	%p11, %rd168, 0;
	@%p11 bra 	$L__BB0_26;
	setp.ne.s64 	%p12, %rd168, 1;
	@%p12 bra 	$L__BB0_27;
	max.s64 	%rd242, %rd242, %rd42;
	bra.uni 	$L__BB0_28;
$L__BB0_26:
	max.s64 	%rd262, %rd262, %rd42;
	bra.uni 	$L__BB0_28;
$L__BB0_27:
	max.s64 	%rd243, %rd243, %rd42;
$L__BB0_28:
	add.s64 	%rd49, %rd33, %rd234;
	mul.hi.s64 	%rd174, %rd49, 6148914691236517206;
	shr.u64 	%rd175, %rd174, 63;
	add.s64 	%rd176, %rd174, %rd175;
	mul.lo.s64 	%rd177, %rd176, 3;
	sub.s64 	%rd173, %rd49, %rd177;
	setp.eq.s64 	%p13, %rd173, 0;
	@%p13 bra 	$L__BB0_31;
	setp.ne.s64 	%p14, %rd173, 1;
	@%p14 bra 	$L__BB0_32;
	max.s64 	%rd242, %rd242, %rd49;
	bra.uni 	$L__BB0_33;
$L__BB0_31:
	max.s64 	%rd262, %rd262, %rd49;
	bra.uni 	$L__BB0_33;
$L__BB0_32:
	max.s64 	%rd243, %rd243, %rd49;
$L__BB0_33:
	ld.global.u64 	%rd56, [%rd9];
	add.s64 	%rd57, %rd34, %rd56;
	st.global.u64 	[%rd2], %rd57;
	add.s64 	%rd58, %rd56, %rd262;
	mul.hi.s64 	%rd179, %rd58, 6148914691236517206;
	shr.u64 	%rd180, %rd179, 63;
	add.s64 	%rd181, %rd179, %rd180;
	mul.lo.s64 	%rd182, %rd181, 3;
	sub.s64 	%rd178, %rd58, %rd182;
	setp.eq.s64 	%p15, %rd178, 0;
	@%p15 bra 	$L__BB0_36;
	setp.ne.s64 	%p16, %rd178, 1;
	@%p16 bra 	$L__BB0_37;
	max.s64 	%rd251, %rd242, %rd58;
	mov.u64 	%rd252, %rd243;
	bra.uni 	$L__BB0_38;
$L__BB0_36:
	max.s64 	%rd262, %rd262, %rd58;
	mov.u64 	%rd251, %rd242;
	mov.u64 	%rd252, %rd243;
	bra.uni 	$L__BB0_38;
$L__BB0_37:
	max.s64 	%rd252, %rd243, %rd58;
	mov.u64 	%rd251, %rd242;
$L__BB0_38:
	add.s64 	%rd65, %rd56, %rd242;
	mul.hi.s64 	%rd184, %rd65, 6148914691236517206;
	shr.u64 	%rd185, %rd184, 63;
	add.s64 	%rd186, %rd184, %rd185;
	mul.lo.s64 	%rd187, %rd186, 3;
	sub.s64 	%rd183, %rd65, %rd187;
	setp.eq.s64 	%p17, %rd183, 0;
	@%p17 bra 	$L__BB0_41;
	setp.ne.s64 	%p18, %rd183, 1;
	@%p18 bra 	$L__BB0_42;
	max.s64 	%rd251, %rd251, %rd65;
	bra.uni 	$L__BB0_43;
$L__BB0_41:
	max.s64 	%rd262, %rd262, %rd65;
	bra.uni 	$L__BB0_43;
$L__BB0_42:
	max.s64 	%rd252, %rd252, %rd65;
$L__BB0_43:
	add.s64 	%rd72, %rd56, %rd243;
	mul.hi.s64 	%rd189, %rd72, 6148914691236517206;
	shr.u64 	%rd190, %rd189, 63;
	add.s64 	%rd191, %rd189, %rd190;
	mul.lo.s64 	%rd192, %rd191, 3;
	sub.s64 	%rd188, %rd72, %rd192;
	setp.eq.s64 	%p19, %rd188, 0;
	@%p19 bra 	$L__BB0_46;
	setp.ne.s64 	%p20, %rd188, 1;
	@%p20 bra 	$L__BB0_47;
	max.s64 	%rd251, %rd251, %rd72;
	bra.uni 	$L__BB0_48;
$L__BB0_46:
	max.s64 	%rd262, %rd262, %rd72;
	bra.uni 	$L__BB0_48;
$L__BB0_47:
	max.s64 	%rd252, %rd252, %rd72;
$L__BB0_48:
	ld.global.u64 	%rd79, [%rd9+8];
	add.s64 	%rd268, %rd57, %rd79;
	st.global.u64 	[%rd2], %rd268;
	add.s64 	%rd81, %rd79, %rd262;
	mul.hi.s64 	%rd194, %rd81, 6148914691236517206;
	shr.u64 	%rd195, %rd194, 63;
	add.s64 	%rd196, %rd194, %rd195;
	mul.lo.s64 	%rd197, %rd196, 3;
	sub.s64 	%rd193, %rd81, %rd197;
	setp.eq.s64 	%p21, %rd193, 0;
	@%p21 bra 	$L__BB0_51;
	setp.ne.s64 	%p22, %rd193, 1;
	@%p22 bra 	$L__BB0_52;
	max.s64 	%rd260, %rd251, %rd81;
	mov.u64 	%rd264, %rd252;
	bra.uni 	$L__BB0_53;
$L__BB0_51:
	max.s64 	%rd262, %rd262, %rd81;
	mov.u64 	%rd260, %rd251;
	mov.u64 	%rd264, %rd252;
	bra.uni 	$L__BB0_53;
$L__BB0_52:
	max.s64 	%rd264, %rd252, %rd81;
	mov.u64 	%rd260, %rd251;
$L__BB0_53:
	add.s64 	%rd88, %rd79, %rd251;
	mul.hi.s64 	%rd199, %rd88, 6148914691236517206;
	shr.u64 	%rd200, %rd199, 63;
	add.s64 	%rd201, %rd199, %rd200;
	mul.lo.s64 	%rd202, %rd201, 3;
	sub.s64 	%rd198, %rd88, %rd202;
	setp.eq.s64 	%p23, %rd198, 0;
	@%p23 bra 	$L__BB0_56;
	setp.ne.s64 	%p24, %rd198, 1;
	@%p24 bra 	$L__BB0_57;
	max.s64 	%rd260, %rd260, %rd88;
	bra.uni 	$L__BB0_58;
$L__BB0_56:
	max.s64 	%rd262, %rd262, %rd88;
	bra.uni 	$L__BB0_58;
$L__BB0_57:
	max.s64 	%rd264, %rd264, %rd88;
$L__BB0_58:
	add.s64 	%rd95, %rd79, %rd252;
	mul.hi.s64 	%rd204, %rd95, 6148914691236517206;
	shr.u64 	%rd205, %rd204, 63;
	add.s64 	%rd206, %rd204, %rd205;
	mul.lo.s64 	%rd207, %rd206, 3;
	sub.s64 	%rd203, %rd95, %rd207;
	setp.eq.s64 	%p25, %rd203, 0;
	@%p25 bra 	$L__BB0_61;
	setp.ne.s64 	%p26, %rd203, 1;
	@%p26 bra 	$L__BB0_62;
	max.s64 	%rd260, %rd260, %rd95;
	bra.uni 	$L__BB0_63;
$L__BB0_61:
	max.s64 	%rd262, %rd262, %rd95;
	bra.uni 	$L__BB0_63;
$L__BB0_62:
	max.s64 	%rd264, %rd264, %rd95;
$L__BB0_63:
	add.s32 	%r27, %r27, 4;
	add.s32 	%r26, %r26, 4;
	setp.ne.s32 	%p27, %r27, 0;
	@%p27 bra 	$L__BB0_3;
$L__BB0_64:
	setp.eq.s32 	%p28, %r4, 0;
	@%p28 bra 	$L__BB0_82;
	add.s32 	%r30, %r28, %r3;
	neg.s32 	%r29, %r4;
$L__BB0_66:
	.pragma "nounroll";
	mul.wide.s32 	%rd209, %r30, 8;
	add.s64 	%rd210, %rd1, %rd209;
	ld.global.u64 	%rd113, [%rd210];
	add.s64 	%rd268, %rd268, %rd113;
	st.global.u64 	[%rd2], %rd268;
	add.s64 	%rd115, %rd113, %rd262;
	mul.hi.s64 	%rd211, %rd115, 6148914691236517206;
	shr.u64 	%rd212, %rd211, 63;
	add.s64 	%rd213, %rd211, %rd212;
	mul.lo.s64 	%rd214, %rd213, 3;
	sub.s64 	%rd208, %rd115, %rd214;
	setp.eq.s64 	%p29, %rd208, 0;
	@%p29 bra 	$L__BB0_69;
	setp.ne.s64 	%p30, %rd208, 1;
	@%p30 bra 	$L__BB0_70;
	max.s64 	%rd280, %rd260, %rd115;
	mov.u64 	%rd281, %rd264;
	bra.uni 	$L__BB0_71;
$L__BB0_69:
	max.s64 	%rd262, %rd262, %rd115;
	mov.u64 	%rd280, %rd260;
	mov.u64 	%rd281, %rd264;
	bra.uni 	$L__BB0_71;
$L__BB0_70:
	max.s64 	%rd281, %rd264, %rd115;
	mov.u64 	%rd280, %rd260;
$L__BB0_71:
	add.s64 	%rd122, %rd113, %rd260;
	mul.hi.s64 	%rd216, %rd122, 6148914691236517206;
	shr.u64 	%rd217, %rd216, 63;
	add.s64 	%rd218, %rd216, %rd217;
	mul.lo.s64 	%rd219, %rd218, 3;
	sub.s64 	%rd215, %rd122, %rd219;
	setp.eq.s64 	%p31, %rd215, 0;
	@%p31 bra 	$L__BB0_74;
	setp.ne.s64 	%p32, %rd215, 1;
	@%p32 bra 	$L__BB0_75;
	max.s64 	%rd280, %rd280, %rd122;
	bra.uni 	$L__BB0_76;
$L__BB0_74:
	max.s64 	%rd262, %rd262, %rd122;
	bra.uni 	$L__BB0_76;
$L__BB0_75:
	max.s64 	%rd281, %rd281, %rd122;
$L__BB0_76:
	add.s64 	%rd129, %rd113, %rd264;
	mul.hi.s64 	%rd221, %rd129, 6148914691236517206;
	shr.u64 	%rd222, %rd221, 63;
	add.s64 	%rd223, %rd221, %rd222;
	mul.lo.s64 	%rd224, %rd223, 3;
	sub.s64 	%rd220, %rd129, %rd224;
	setp.eq.s64 	%p33, %rd220, 0;
	@%p33 bra 	$L__BB0_79;
	setp.ne.s64 	%p34, %rd220, 1;
	@%p34 bra 	$L__BB0_80;
	max.s64 	%rd260, %rd280, %rd129;
	mov.u64 	%rd264, %rd281;
	bra.uni 	$L__BB0_81;
$L__BB0_79:
	max.s64 	%rd262, %rd262, %rd129;
	mov.u64 	%rd260, %rd280;
	mov.u64 	%rd264, %rd281;
	bra.uni 	$L__BB0_81;
$L__BB0_80:
	max.s64 	%rd264, %rd281, %rd129;
	mov.u64 	%rd260, %rd280;
$L__BB0_81:
	add.s32 	%r30, %r30, 1;
	add.s32 	%r29, %r29, 1;
	setp.ne.s32 	%p35, %r29, 0;
	@%p35 bra 	$L__BB0_66;
$L__BB0_82:
	st.global.u64 	[%rd2], %rd262;
	st.global.u64 	[%rd2+8], %rd260;
	st.global.u64 	[%rd2+16], %rd264;
	ret;

}
	// .globl	_Z15reduceModMaxsumPx
.visible .entry _Z15reduceModMaxsumPx(
	.param .u64 .ptr .align 1 _Z15reduceModMaxsumPx_param_0
)
{
	.reg .pred 	%p<8>;
	.reg .b32 	%r<36>;
	.reg .b64 	%rd<29>;
	// demoted variable
	.shared .align 8 .b8 _ZZ15reduceModMaxsumPxE5sdata[12288];
	ld.param.u64 	%rd2, [_Z15reduceModMaxsumPx_param_0];
	cvta.to.global.u64 	%rd1, %rd2;
	mov.u32 	%r1, %tid.x;
	mov.u32 	%r2, %ctaid.x;
	mov.u32 	%r35, %ntid.x;
	mad.lo.s32 	%r7, %r2, %r35, %r1;
	mul.lo.s32 	%r8, %r7, 3;
	mul.wide.s32 	%rd3, %r8, 8;
	add.s64 	%rd4, %rd1, %rd3;
	ld.global.u64 	%rd5, [%rd4];
	setp.gt.s64 	%p1, %rd5, 0;
	selp.b64 	%rd6, %rd5, -1000000000, %p1;
	mov.u32 	%r9, _ZZ15reduceModMaxsumPxE5sdata;
	mad.lo.s32 	%r4, %r1, 24, %r9;
	st.shared.u64 	[%r4], %rd6;
	ld.global.u64 	%rd7, [%rd4+8];
	setp.gt.s64 	%p2, %rd7, 0;
	selp.b64 	%rd8, %rd7, -1000000000, %p2;
	st.shared.u64 	[%r4+8], %rd8;
	ld.global.u64 	%rd9, [%rd4+16];
	setp.gt.s64 	%p3, %rd9, 0;
	selp.b64 	%rd10, %rd9, -1000000000, %p3;
	st.shared.u64 	[%r4+16], %rd10;
	bar.sync 	0;
	setp.lt.u32 	%p4, %r35, 2;
	@%p4 bra 	$L__BB1_4;
$L__BB1_1:
	shr.u32 	%r6, %r35, 1;
	setp.ge.u32 	%p5, %r1, %r6;
	@%p5 bra 	$L__BB1_3;
	ld.shared.u64 	%rd11, [%r4];
	ld.shared.u64 	%rd12, [%r4+8];
	ld.shared.u64 	%rd13, [%r4+16];
	mad.lo.s32 	%r10, %r6, 24, %r4;
	ld.shared.u64 	%rd14, [%r10];
	cvt.u32.u64 	%r11, %rd14;
	cvt.u32.u64 	%r12, %rd11;
	add.s32 	%r13, %r11, %r12;
	ld.shared.u64 	%rd15, [%r10+16];
	cvt.u32.u64 	%r14, %rd15;
	cvt.u32.u64 	%r15, %rd12;
	add.s32 	%r16, %r14, %r15;
	max.s32 	%r17, %r13, %r16;
	ld.shared.u64 	%rd16, [%r10+8];
	cvt.u32.u64 	%r18, %rd16;
	cvt.u32.u64 	%r19, %rd13;
	add.s32 	%r20, %r18, %r19;
	max.s32 	%r21, %r17, %r20;
	cvt.s64.s32 	%rd17, %r21;
	st.shared.u64 	[%r4], %rd17;
	add.s32 	%r22, %r18, %r12;
	add.s32 	%r23, %r11, %r15;
	max.s32 	%r24, %r22, %r23;
	add.s32 	%r25, %r14, %r19;
	max.s32 	%r26, %r24, %r25;
	cvt.s64.s32 	%rd18, %r26;
	st.shared.u64 	[%r4+8], %rd18;
	add.s32 	%r27, %r14, %r12;
	add.s32 	%r28, %r11, %r19;
	max.s32 	%r29, %r27, %r28;
	add.s32 	%r30, %r18, %r15;
	max.s32 	%r31, %r29, %r30;
	cvt.s64.s32 	%rd19, %r31;
	st.shared.u64 	[%r4+16], %rd19;
$L__BB1_3:
	bar.sync 	0;
	setp.gt.u32 	%p6, %r35, 3;
	mov.u32 	%r35, %r6;
	@%p6 bra 	$L__BB1_1;
$L__BB1_4:
	setp.ne.s32 	%p7, %r1, 0;
	@%p7 bra 	$L__BB1_6;
	ld.shared.u64 	%rd20, [_ZZ15reduceModMaxsumPxE5sdata];
	mul.lo.s32 	%r32, %r2, 3;
	mul.wide.u32 	%rd21, %r32, 8;
	add.s64 	%rd22, %rd1, %rd21;
	st.global.u64 	[%rd22], %rd20;
	ld.shared.u64 	%rd23, [_ZZ15reduceModMaxsumPxE5sdata+8];
	add.s32 	%r33, %r32, 1;
	mul.wide.u32 	%rd24, %r33, 8;
	add.s64 	%rd25, %rd1, %rd24;
	st.global.u64 	[%rd25], %rd23;
	ld.shared.u64 	%rd26, [_ZZ15reduceModMaxsumPxE5sdata+16];
	add.s32 	%r34, %r32, 2;
	mul.wide.u32 	%rd27, %r34, 8;
	add.s64 	%rd28, %rd1, %rd27;
	st.global.u64 	[%rd28], %rd26;
$L__BB1_6:
	ret;

}


// ===== COMPILED SASS (sm_100) =====

	.target	sm_100

	.elftype	@"ET_EXEC"


//--------------------- .note.nv.tkinfo           --------------------------
	.section	.note.nv.tkinfo,"",@"SHT_NOTE"
	.sectionflags	@"SHF_NOTE_NV_TKINFO"
	.tkinfo
        /*0018*/ 	.word	0x00000002
        /*0030*/ 	.string	""
        /*0030*/ 	.string	"ptxas"
        /*0030*/ 	.string	"Cuda compilation tools, release 13.0, V13.0.88"
        /*0030*/ 	.string	"Build cuda_13.0.r13.0/compiler.36424714_0"
        /*0030*/ 	.string	"-arch sm_100 -m 64 "



//--------------------- .note.nv.cuinfo           --------------------------
	.section	.note.nv.cuinfo,"",@"SHT_NOTE"
	.sectionflags	@"SHF_NOTE_NV_CUINFO"
        /*0018*/ 	.short	0x0002
        /*001a*/ 	.short	0x0064
        /*001c*/ 	.short	0x0082
	.zero		2


//--------------------- .nv.info                  --------------------------
	.section	.nv.info,"",@"SHT_CUDA_INFO"
	.align	4


	//----- nvinfo : EIATTR_REGCOUNT
	.align		4
        /*0000*/ 	.byte	0x04, 0x2f
        /*0002*/ 	.short	(.L_1 - .L_0)
	.align		4
.L_0:
        /*0004*/ 	.word	index@(_Z21findMaxSumInSubArraysPxS_ii)
        /*0008*/ 	.word	0x00000020


	//----- nvinfo : EIATTR_FRAME_SIZE
	.align		4
.L_1:
        /*000c*/ 	.byte	0x04, 0x11
        /*000e*/ 	.short	(.L_3 - .L_2)
	.align		4
.L_2:
        /*0010*/ 	.word	index@(_Z21findMaxSumInSubArraysPxS_ii)
        /*0014*/ 	.word	0x00000000


	//----- nvinfo : EIATTR_REGCOUNT
	.align		4
.L_3:
        /*0018*/ 	.byte	0x04, 0x2f
        /*001a*/ 	.short	(.L_5 - .L_4)
	.align		4
.L_4:
        /*001c*/ 	.word	index@(_Z15reduceModMaxsumPx)
        /*0020*/ 	.word	0x00000012


	//----- nvinfo : EIATTR_FRAME_SIZE
	.align		4
.L_5:
        /*0024*/ 	.byte	0x04, 0x11
        /*0026*/ 	.short	(.L_7 - .L_6)
	.align		4
.L_6:
        /*0028*/ 	.word	index@(_Z15reduceModMaxsumPx)
        /*002c*/ 	.word	0x00000000


	//----- nvinfo : EIATTR_MIN_STACK_SIZE
	.align		4
.L_7:
        /*0030*/ 	.byte	0x04, 0x12
        /*0032*/ 	.short	(.L_9 - .L_8)
	.align		4
.L_8:
        /*0034*/ 	.word	index@(_Z15reduceModMaxsumPx)
        /*0038*/ 	.word	0x00000000


	//----- nvinfo : EIATTR_MIN_STACK_SIZE
	.align		4
.L_9:
        /*003c*/ 	.byte	0x04, 0x12
        /*003e*/ 	.short	(.L_11 - .L_10)
	.align		4
.L_10:
        /*0040*/ 	.word	index@(_Z21findMaxSumInSubArraysPxS_ii)
        /*0044*/ 	.word	0x00000000
.L_11:


//--------------------- .nv.compat                --------------------------
	.section	.nv.compat,"",@"SHT_CUDA_COMPAT_INFO"
	.align	4
        /*0000*/ 	.byte	0x02, 0x09, 0x00, 0x00, 0x02, 0x02, 0x01, 0x00, 0x02, 0x05, 0x05, 0x00, 0x03, 0x07, 0x01, 0x01
        /*0010*/ 	.byte	0x02, 0x03, 0x00, 0x00, 0x02, 0x06, 0x01, 0x00, 0x04, 0x0b, 0x08, 0x00, 0x09, 0x00, 0x00, 0x00
        /*0020*/ 	.byte	0x00, 0x00, 0x00, 0x00


//--------------------- .nv.info._Z15reduceModMaxsumPx --------------------------
	.section	.nv.info._Z15reduceModMaxsumPx,"",@"SHT_CUDA_INFO"
	.sectionflags	@""
	.align	4


	//----- nvinfo : EIATTR_CUDA_API_VERSION
	.align		4
        /*0000*/ 	.byte	0x04, 0x37
        /*0002*/ 	.short	(.L_13 - .L_12)
.L_12:
        /*0004*/ 	.word	0x00000082


	//----- nvinfo : EIATTR_KPARAM_INFO
	.align		4
.L_13:
        /*0008*/ 	.byte	0x04, 0x17
        /*000a*/ 	.short	(.L_15 - .L_14)
.L_14:
        /*000c*/ 	.word	0x00000000
        /*0010*/ 	.short	0x0000
        /*0012*/ 	.short	0x0000
        /*0014*/ 	.byte	0x00, 0xf5, 0x21, 0x00


	//----- nvinfo : EIATTR_SPARSE_MMA_MASK
	.align		4
.L_15:
        /*0018*/ 	.byte	0x03, 0x50
        /*001a*/ 	.short	0x0000


	//----- nvinfo : EIATTR_MAXREG_COUNT
	.align		4
        /*001c*/ 	.byte	0x03, 0x1b
        /*001e*/ 	.short	0x00ff


	//----- nvinfo : EIATTR_NUM_BARRIERS
	.align		4
        /*0020*/ 	.byte	0x02, 0x4c
        /*0022*/ 	.byte	0x01
	.zero		1


	//----- nvinfo : EIATTR_MERCURY_ISA_VERSION
	.align		4
        /*0024*/ 	.byte	0x03, 0x5f
        /*0026*/ 	.short	0x0101


	//----- nvinfo : EIATTR_VRC_CTA_INIT_COUNT
	.align		4
        /*0028*/ 	.byte	0x02, 0x4a
	.zero		1
	.zero		1


	//----- nvinfo : EIATTR_EXIT_INSTR_OFFSETS
	.align		4
        /*002c*/ 	.byte	0x04, 0x1c
        /*002e*/ 	.short	(.L_17 - .L_16)


	//   ....[0]....
.L_16:
        /*0030*/ 	.word	0x00000430


	//   ....[1]....
        /*0034*/ 	.word	0x00000530


	//----- nvinfo : EIATTR_CRS_STACK_SIZE
	.align		4
.L_17:
        /*0038*/ 	.byte	0x04, 0x1e
        /*003a*/ 	.short	(.L_19 - .L_18)
.L_18:
        /*003c*/ 	.word	0x00000000


	//----- nvinfo : EIATTR_CBANK_PARAM_SIZE
	.align		4
.L_19:
        /*0040*/ 	.byte	0x03, 0x19
        /*0042*/ 	.short	0x0008


	//----- nvinfo : EIATTR_PARAM_CBANK
	.align		4
        /*0044*/ 	.byte	0x04, 0x0a
        /*0046*/ 	.short	(.L_21 - .L_20)
	.align		4
.L_20:
        /*0048*/ 	.word	index@(.nv.constant0._Z15reduceModMaxsumPx)
        /*004c*/ 	.short	0x0380
        /*004e*/ 	.short	0x0008


	//----- nvinfo : EIATTR_SW_WAR
	.align		4
.L_21:
        /*0050*/ 	.byte	0x04, 0x36
        /*0052*/ 	.short	(.L_23 - .L_22)
.L_22:
        /*0054*/ 	.word	0x00000008
.L_23:


//--------------------- .nv.info._Z21findMaxSumInSubArraysPxS_ii --------------------------
	.section	.nv.info._Z21findMaxSumInSubArraysPxS_ii,"",@"SHT_CUDA_INFO"
	.sectionflags	@""
	.align	4


	//----- nvinfo : EIATTR_CUDA_API_VERSION
	.align		4
        /*0000*/ 	.byte	0x04, 0x37
        /*0002*/ 	.short	(.L_25 - .L_24)
.L_24:
        /*0004*/ 	.word	0x00000082


	//----- nvinfo : EIATTR_KPARAM_INFO
	.align		4
.L_25:
        /*0008*/ 	.byte	0x04, 0x17
        /*000a*/ 	.short	(.L_27 - .L_26)
.L_26:
        /*000c*/ 	.word	0x00000000
        /*0010*/ 	.short	0x0003
        /*0012*/ 	.short	0x0014
        /*0014*/ 	.byte	0x00, 0xf0, 0x11, 0x00


	//----- nvinfo : EIATTR_KPARAM_INFO
	.align		4
.L_27:
        /*0018*/ 	.byte	0x04, 0x17
        /*001a*/ 	.short	(.L_29 - .L_28)
.L_28:
        /*001c*/ 	.word	0x00000000
        /*0020*/ 	.short	0x0002
        /*0022*/ 	.short	0x0010
        /*0024*/ 	.byte	0x00, 0xf0, 0x11, 0x00


	//----- nvinfo : EIATTR_KPARAM_INFO
	.align		4
.L_29:
        /*0028*/ 	.byte	0x04, 0x17
        /*002a*/ 	.short	(.L_31 - .L_30)
.L_30:
        /*002c*/ 	.word	0x00000000
        /*0030*/ 	.short	0x0001
        /*0032*/ 	.short	0x0008
        /*0034*/ 	.byte	0x00, 0xf5, 0x21, 0x00


	//----- nvinfo : EIATTR_KPARAM_INFO
	.align		4
.L_31:
        /*0038*/ 	.byte	0x04, 0x17
        /*003a*/ 	.short	(.L_33 - .L_32)
.L_32:
        /*003c*/ 	.word	0x00000000
        /*0040*/ 	.short	0x0000
        /*0042*/ 	.short	0x0000
        /*0044*/ 	.byte	0x00, 0xf5, 0x21, 0x00


	//----- nvinfo : EIATTR_SPARSE_MMA_MASK
	.align		4
.L_33:
        /*0048*/ 	.byte	0x03, 0x50
        /*004a*/ 	.short	0x0000


	//----- nvinfo : EIATTR_MAXREG_COUNT
	.align		4
        /*004c*/ 	.byte	0x03, 0x1b
        /*004e*/ 	.short	0x00ff


	//----- nvinfo : EIATTR_MERCURY_ISA_VERSION
	.align		4
        /*0050*/ 	.byte	0x03, 0x5f
        /*0052*/ 	.short	0x0101


	//----- nvinfo : EIATTR_VRC_CTA_INIT_COUNT
	.align		4
        /*0054*/ 	.byte	0x02, 0x4a
	.zero		1
	.zero		1


	//----- nvinfo : EIATTR_EXIT_INSTR_OFFSETS
	.align		4
        /*0058*/ 	.byte	0x04, 0x1c
        /*005a*/ 	.short	(.L_35 - .L_34)


	//   ....[0]....
.L_34:
        /*005c*/ 	.word	0x00002ef0


	//----- nvinfo : EIATTR_CRS_STACK_SIZE
	.align		4
.L_35:
        /*0060*/ 	.byte	0x04, 0x1e
        /*0062*/ 	.short	(.L_37 - .L_36)
.L_36:
        /*0064*/ 	.word	0x00000000


	//----- nvinfo : EIATTR_CBANK_PARAM_SIZE
	.align		4
.L_37:
        /*0068*/ 	.byte	0x03, 0x19
        /*006a*/ 	.short	0x0018


	//----- nvinfo : EIATTR_PARAM_CBANK
	.align		4
        /*006c*/ 	.byte	0x04, 0x0a
        /*006e*/ 	.short	(.L_39 - .L_38)
	.align		4
.L_38:
        /*0070*/ 	.word	index@(.nv.constant0._Z21findMaxSumInSubArraysPxS_ii)
        /*0074*/ 	.short	0x0380
        /*0076*/ 	.short	0x0018


	//----- nvinfo : EIATTR_SW_WAR
	.align		4
.L_39:
        /*0078*/ 	.byte	0x04, 0x36
        /*007a*/ 	.short	(.L_41 - .L_40)
.L_40:
        /*007c*/ 	.word	0x00000008
.L_41:


//--------------------- .nv.callgraph             --------------------------
	.section	.nv.callgraph,"",@"SHT_CUDA_CALLGRAPH"
	.align	4
	.sectionentsize	8
	.align		4
        /*0000*/ 	.word	0x00000000
	.align		4
        /*0004*/ 	.word	0xffffffff
	.align		4
        /*0008*/ 	.word	0x00000000
	.align		4
        /*000c*/ 	.word	0xfffffffe
	.align		4
        /*0010*/ 	.word	0x00000000
	.align		4
        /*0014*/ 	.word	0xfffffffd
	.align		4
        /*0018*/ 	.word	0x00000000
	.align		4
        /*001c*/ 	.word	0xfffffffc


//--------------------- .text._Z15reduceModMaxsumPx --------------------------
	.section	.text._Z15reduceModMaxsumPx,"ax",@progbits
	.align	128
        .global         _Z15reduceModMaxsumPx
        .type           _Z15reduceModMaxsumPx,@function
        .size           _Z15reduceModMaxsumPx,(.L_x_55 - _Z15reduceModMaxsumPx)
        .other          _Z15reduceModMaxsumPx,@"STO_CUDA_ENTRY STV_DEFAULT"
_Z15reduceModMaxsumPx:
.text._Z15reduceModMaxsumPx:
[----:B------:R-:W-:Y:S01]  /*0000*/  LDC R1, c[0x0][0x37c] ;  /* 0x0000df00ff017b82 */ /* 0x000fe20000000800 */
[----:B------:R-:W0:Y:S01]  /*0010*/  S2R R3, SR_TID.X ;  /* 0x0000000000037919 */ /* 0x000e220000002100 */
[----:B------:R-:W0:Y:S06]  /*0020*/  LDCU UR4, c[0x0][0x360] ;  /* 0x00006c00ff0477ac */ /* 0x000e2c0008000800 */
[----:B------:R-:W1:Y:S01]  /*0030*/  LDC.64 R4, c[0x0][0x380] ;  /* 0x0000e000ff047b82 */ /* 0x000e620000000a00 */
[----:B------:R-:W0:Y:S01]  /*0040*/  S2R R0, SR_CTAID.X ;  /* 0x0000000000007919 */ /* 0x000e220000002500 */
[----:B------:R-:W2:Y:S01]  /*0050*/  LDCU.64 UR6, c[0x0][0x358] ;  /* 0x00006b00ff0677ac */ /* 0x000ea20008000a00 */
[----:B0-----:R-:W-:-:S04]  /*0060*/  IMAD R2, R0, UR4, R3 ;  /* 0x0000000400027c24 */ /* 0x001fc8000f8e0203 */
[----:B------:R-:W-:-:S04]  /*0070*/  IMAD R7, R2, 0x3, RZ ;  /* 0x0000000302077824 */ /* 0x000fc800078e02ff */
[----:B-1----:R-:W-:-:S05]  /*0080*/  IMAD.WIDE R4, R7, 0x8, R4 ;  /* 0x0000000807047825 */ /* 0x002fca00078e0204 */
[----:B--2---:R-:W2:Y:S04]  /*0090*/  LDG.E.64 R6, desc[UR6][R4.64+0x8] ;  /* 0x0000080604067981 */ /* 0x004ea8000c1e1b00 */
[----:B------:R-:W3:Y:S04]  /*00a0*/  LDG.E.64 R12, desc[UR6][R4.64] ;  /* 0x00000006040c7981 */ /* 0x000ee8000c1e1b00 */
[----:B------:R-:W4:Y:S01]  /*00b0*/  LDG.E.64 R8, desc[UR6][R4.64+0x10] ;  /* 0x0000100604087981 */ /* 0x000f22000c1e1b00 */
[----:B------:R-:W0:Y:S01]  /*00c0*/  S2R R11, SR_CgaCtaId ;  /* 0x00000000000b7919 */ /* 0x000e220000008800 */
[----:B------:R-:W-:Y:S01]  /*00d0*/  MOV R2, 0x400 ;  /* 0x0000040000027802 */ /* 0x000fe20000000f00 */
[----:B------:R-:W-:-:S03]  /*00e0*/  UISETP.GE.U32.AND UP0, UPT, UR4, 0x2, UPT ;  /* 0x000000020400788c */ /* 0x000fc6000bf06070 */
[----:B0-----:R-:W-:-:S05]  /*00f0*/  LEA R2, R11, R2, 0x18 ;  /* 0x000000020b027211 */ /* 0x001fca00078ec0ff */
[----:B------:R-:W-:Y:S01]  /*0100*/  IMAD R2, R3, 0x18, R2 ;  /* 0x0000001803027824 */ /* 0x000fe200078e0202 */
[----:B--2---:R-:W-:Y:S02]  /*0110*/  ISETP.GT.U32.AND P2, PT, R6, RZ, PT ;  /* 0x000000ff0600720c */ /* 0x004fe40003f44070 */
[----:B---3--:R-:W-:Y:S02]  /*0120*/  ISETP.GT.U32.AND P1, PT, R12, RZ, PT ;  /* 0x000000ff0c00720c */ /* 0x008fe40003f24070 */
[----:B----4-:R-:W-:Y:S02]  /*0130*/  ISETP.GT.U32.AND P0, PT, R8, RZ, PT ;  /* 0x000000ff0800720c */ /* 0x010fe40003f04070 */
[----:B------:R-:W-:Y:S02]  /*0140*/  ISETP.GT.AND.EX P2, PT, R7, RZ, PT, P2 ;  /* 0x000000ff0700720c */ /* 0x000fe40003f44320 */
[----:B------:R-:W-:Y:S02]  /*0150*/  ISETP.GT.AND.EX P1, PT, R13, RZ, PT, P1 ;  /* 0x000000ff0d00720c */ /* 0x000fe40003f24310 */
[----:B------:R-:W-:-:S02]  /*0160*/  ISETP.GT.AND.EX P0, PT, R9, RZ, PT, P0 ;  /* 0x000000ff0900720c */ /* 0x000fc40003f04300 */
[----:B------:R-:W-:Y:S02]  /*0170*/  SEL R4, R6, 0xc4653600, P2 ;  /* 0xc465360006047807 */ /* 0x000fe40001000000 */
[----:B------:R-:W-:Y:S02]  /*0180*/  SEL R5, R7, 0xffffffff, P2 ;  /* 0xffffffff07057807 */ /* 0x000fe40001000000 */
[----:B------:R-:W-:Y:S02]  /*0190*/  SEL R10, R12, 0xc4653600, P1 ;  /* 0xc46536000c0a7807 */ /* 0x000fe40000800000 */
[----:B------:R-:W-:Y:S02]  /*01a0*/  SEL R11, R13, 0xffffffff, P1 ;  /* 0xffffffff0d0b7807 */ /* 0x000fe40000800000 */
[----:B------:R-:W-:Y:S02]  /*01b0*/  SEL R6, R8, 0xc4653600, P0 ;  /* 0xc465360008067807 */ /* 0x000fe40000000000 */
[----:B------:R-:W-:Y:S01]  /*01c0*/  SEL R7, R9, 0xffffffff, P0 ;  /* 0xffffffff09077807 */ /* 0x000fe20000000000 */
[----:B------:R0:W-:Y:S04]  /*01d0*/  STS.64 [R2], R10 ;  /* 0x0000000a02007388 */ /* 0x0001e80000000a00 */
[----:B------:R0:W-:Y:S04]  /*01e0*/  STS.64 [R2+0x8], R4 ;  /* 0x0000080402007388 */ /* 0x0001e80000000a00 */
[----:B------:R0:W-:Y:S01]  /*01f0*/  STS.64 [R2+0x10], R6 ;  /* 0x0000100602007388 */ /* 0x0001e20000000a00 */
[----:B------:R-:W-:Y:S06]  /*0200*/  BAR.SYNC.DEFER_BLOCKING 0x0 ;  /* 0x0000000000007b1d */ /* 0x000fec0000010000 */
[----:B------:R-:W-:Y:S05]  /*0210*/  BRA.U !UP0, `(.L_x_0) ;  /* 0x0000000108807547 */ /* 0x000fea000b800000 */
[----:B0-----:R-:W-:-:S07]  /*0220*/  IMAD.U32 R10, RZ, RZ, UR4 ;  /* 0x00000004ff0a7e24 */ /* 0x001fce000f8e00ff */
.L_x_3:
[----:B------:R-:W-:Y:S01]  /*0230*/  SHF.R.U32.HI R15, RZ, 0x1, R10 ;  /* 0x00000001ff0f7819 */ /* 0x000fe2000001160a */
[----:B------:R-:W-:Y:S03]  /*0240*/  BSSY.RECONVERGENT B0, `(.L_x_1) ;  /* 0x0000019000007945 */ /* 0x000fe60003800200 */
[----:B------:R-:W-:-:S13]  /*0250*/  ISETP.GE.U32.AND P0, PT, R3, R15, PT ;  /* 0x0000000f0300720c */ /* 0x000fda0003f06070 */
[----:B0-----:R-:W-:Y:S05]  /*0260*/  @P0 BRA `(.L_x_2) ;  /* 0x0000000000580947 */ /* 0x001fea0003800000 */
[----:B------:R-:W-:Y:S01]  /*0270*/  IMAD R11, R15, 0x18, R2 ;  /* 0x000000180f0b7824 */ /* 0x000fe200078e0202 */
[----:B------:R-:W-:Y:S04]  /*0280*/  LDS R8, [R2+0x8] ;  /* 0x0000080002087984 */ /* 0x000fe80000000800 */
[----:B------:R-:W0:Y:S04]  /*0290*/  LDS R7, [R11+0x10] ;  /* 0x000010000b077984 */ /* 0x000e280000000800 */
[----:B------:R-:W-:Y:S04]  /*02a0*/  LDS R6, [R2+0x10] ;  /* 0x0000100002067984 */ /* 0x000fe80000000800 */
[----:B------:R-:W1:Y:S04]  /*02b0*/  LDS R5, [R11] ;  /* 0x000000000b057984 */ /* 0x000e680000000800 */
[----:B------:R-:W2:Y:S04]  /*02c0*/  LDS R4, [R2] ;  /* 0x0000000002047984 */ /* 0x000ea80000000800 */
[----:B------:R-:W3:Y:S01]  /*02d0*/  LDS R13, [R11+0x8] ;  /* 0x000008000b0d7984 */ /* 0x000ee20000000800 */
[----:B0-----:R-:W-:-:S02]  /*02e0*/  IMAD.IADD R9, R8, 0x1, R7 ;  /* 0x0000000108097824 */ /* 0x001fc400078e0207 */
[--C-:B-1----:R-:W-:Y:S02]  /*02f0*/  IMAD.IADD R14, R6, 0x1, R5.reuse ;  /* 0x00000001060e7824 */ /* 0x102fe400078e0205 */
[----:B------:R-:W-:Y:S01]  /*0300*/  IMAD.IADD R12, R8, 0x1, R5 ;  /* 0x00000001080c7824 */ /* 0x000fe200078e0205 */
[-C--:B--2---:R-:W-:Y:S02]  /*0310*/  VIADDMNMX R5, R5, R4.reuse, R9, !PT ;  /* 0x0000000405057246 */ /* 0x084fe40007800109 */
[-C--:B------:R-:W-:Y:S02]  /*0320*/  VIADDMNMX R14, R7, R4.reuse, R14, !PT ;  /* 0x00000004070e7246 */ /* 0x080fe4000780010e */
[C---:B---3--:R-:W-:Y:S02]  /*0330*/  VIADDMNMX R12, R13.reuse, R4, R12, !PT ;  /* 0x000000040d0c7246 */ /* 0x048fe4000780010c */
[C---:B------:R-:W-:Y:S02]  /*0340*/  VIADDMNMX R4, R13.reuse, R6, R5, !PT ;  /* 0x000000060d047246 */ /* 0x040fe40007800105 */
[----:B------:R-:W-:-:S02]  /*0350*/  VIADDMNMX R8, R13, R8, R14, !PT ;  /* 0x000000080d087246 */ /* 0x000fc4000780010e */
[----:B------:R-:W-:Y:S02]  /*0360*/  VIADDMNMX R6, R7, R6, R12, !PT ;  /* 0x0000000607067246 */ /* 0x000fe4000780010c */
[----:B------:R-:W-:Y:S02]  /*0370*/  SHF.R.S32.HI R9, RZ, 0x1f, R8 ;  /* 0x0000001fff097819 */ /* 0x000fe40000011408 */
[----:B------:R-:W-:Y:S02]  /*0380*/  SHF.R.S32.HI R5, RZ, 0x1f, R4 ;  /* 0x0000001fff057819 */ /* 0x000fe40000011404 */
[----:B------:R-:W-:Y:S01]  /*0390*/  SHF.R.S32.HI R7, RZ, 0x1f, R6 ;  /* 0x0000001fff077819 */ /* 0x000fe20000011406 */
[----:B------:R0:W-:Y:S04]  /*03a0*/  STS.64 [R2+0x10], R8 ;  /* 0x0000100802007388 */ /* 0x0001e80000000a00 */
[----:B------:R0:W-:Y:S04]  /*03b0*/  STS.64 [R2], R4 ;  /* 0x0000000402007388 */ /* 0x0001e80000000a00 */
[----:B------:R0:W-:Y:S02]  /*03c0*/  STS.64 [R2+0x8], R6 ;  /* 0x0000080602007388 */ /* 0x0001e40000000a00 */
.L_x_2:
[----:B------:R-:W-:Y:S05]  /*03d0*/  BSYNC.RECONVERGENT B0 ;  /* 0x0000000000007941 */ /* 0x000fea0003800200 */
.L_x_1:
[----:B------:R-:W-:Y:S01]  /*03e0*/  BAR.SYNC.DEFER_BLOCKING 0x0 ;  /* 0x0000000000007b1d */ /* 0x000fe20000010000 */
[----:B------:R-:W-:Y:S01]  /*03f0*/  ISETP.GT.U32.AND P0, PT, R10, 0x3, PT ;  /* 0x000000030a00780c */ /* 0x000fe20003f04070 */
[----:B------:R-:W-:-:S12]  /*0400*/  IMAD.MOV.U32 R10, RZ, RZ, R15 ;  /* 0x000000ffff0a7224 */ /* 0x000fd800078e000f */
[----:B------:R-:W-:Y:S05]  /*0410*/  @P0 BRA `(.L_x_3) ;  /* 0xfffffffc00840947 */ /* 0x000fea000383ffff */
.L_x_0:
[----:B------:R-:W-:-:S13]  /*0420*/  ISETP.NE.AND P0, PT, R3, RZ, PT ;  /* 0x000000ff0300720c */ /* 0x000fda0003f05270 */
[----:B------:R-:W-:Y:S05]  /*0430*/  @P0 EXIT ;  /* 0x000000000000094d */ /* 0x000fea0003800000 */
[----:B------:R-:W1:Y:S01]  /*0440*/  S2UR UR5, SR_CgaCtaId ;  /* 0x00000000000579c3 */ /* 0x000e620000008800 */
[----:B------:R-:W-:Y:S01]  /*0450*/  UMOV UR4, 0x400 ;  /* 0x0000040000047882 */ /* 0x000fe20000000000 */
[----:B------:R-:W-:-:S04]  /*0460*/  IMAD R3, R0, 0x3, RZ ;  /* 0x0000000300037824 */ /* 0x000fc800078e02ff */
[C---:B0-----:R-:W-:Y:S02]  /*0470*/  VIADD R9, R3.reuse, 0x1 ;  /* 0x0000000103097836 */ /* 0x041fe40000000000 */
[----:B------:R-:W0:Y:S01]  /*0480*/  LDC.64 R12, c[0x0][0x380] ;  /* 0x0000e000ff0c7b82 */ /* 0x000e220000000a00 */
[C---:B------:R-:W-:Y:S01]  /*0490*/  VIADD R15, R3.reuse, 0x2 ;  /* 0x00000002030f7836 */ /* 0x040fe20000000000 */
[----:B-1----:R-:W-:Y:S01]  /*04a0*/  ULEA UR4, UR5, UR4, 0x18 ;  /* 0x0000000405047291 */ /* 0x002fe2000f8ec0ff */
[----:B0-----:R-:W-:-:S08]  /*04b0*/  IMAD.WIDE.U32 R2, R3, 0x8, R12 ;  /* 0x0000000803027825 */ /* 0x001fd000078e000c */
[----:B------:R-:W0:Y:S01]  /*04c0*/  LDS.128 R4, [UR4] ;  /* 0x00000004ff047984 */ /* 0x000e220008000c00 */
[----:B------:R-:W-:-:S03]  /*04d0*/  IMAD.WIDE.U32 R8, R9, 0x8, R12 ;  /* 0x0000000809087825 */ /* 0x000fc600078e000c */
[----:B------:R-:W1:Y:S01]  /*04e0*/  LDS.64 R10, [UR4+0x10] ;  /* 0x00001004ff0a7984 */ /* 0x000e620008000a00 */
[----:B------:R-:W-:-:S03]  /*04f0*/  IMAD.WIDE.U32 R12, R15, 0x8, R12 ;  /* 0x000000080f0c7825 */ /* 0x000fc600078e000c */
[----:B0-----:R-:W-:Y:S04]  /*0500*/  STG.E.64 desc[UR6][R2.64], R4 ;  /* 0x0000000402007986 */ /* 0x001fe8000c101b06 */
[----:B------:R-:W-:Y:S04]  /*0510*/  STG.E.64 desc[UR6][R8.64], R6 ;  /* 0x0000000608007986 */ /* 0x000fe8000c101b06 */
[----:B-1----:R-:W-:Y:S01]  /*0520*/  STG.E.64 desc[UR6][R12.64], R10 ;  /* 0x0000000a0c007986 */ /* 0x002fe2000c101b06 */
[----:B------:R-:W-:Y:S05]  /*0530*/  EXIT ;  /* 0x000000000000794d */ /* 0x000fea0003800000 */
.L_x_4:
[----:B------:R-:W-:-:S00]  /*0540*/  BRA `(.L_x_4) ;  /* 0xfffffffc00fc7947 */ /* 0x000fc0000383ffff */
[----:B------:R-:W-:-:S00]  /*0550*/  NOP ;  /* 0x0000000000007918 */ /* 0x000fc00000000000 */
        /* <DEDUP_REMOVED lines=10> */
.L_x_55:


//--------------------- .text._Z21findMaxSumInSubArraysPxS_ii --------------------------
	.section	.text._Z21findMaxSumInSubArraysPxS_ii,"ax",@progbits
	.align	128
        .global         _Z21findMaxSumInSubArraysPxS_ii
        .type           _Z21findMaxSumInSubArraysPxS_ii,@function
        .size           _Z21findMaxSumInSubArraysPxS_ii,(.L_x_56 - _Z21findMaxSumInSubArraysPxS_ii)
        .other          _Z21findMaxSumInSubArraysPxS_ii,@"STO_CUDA_ENTRY STV_DEFAULT"
_Z21findMaxSumInSubArraysPxS_ii:
.text._Z21findMaxSumInSubArraysPxS_ii:
[----:B------:R-:W-:Y:S08]  /*0000*/  LDC R1, c[0x0][0x37c] ;  /* 0x0000df00ff017b82 */ /* 0x000ff00000000800 */
[----:B------:R-:W0:Y:S01]  /*0010*/  LDC R0, c[0x0][0x360] ;  /* 0x0000d800ff007b82 */ /* 0x000e220000000800 */
[----:B------:R-:W1:Y:S01]  /*0020*/  LDCU UR4, c[0x0][0x370] ;  /* 0x00006e00ff0477ac */ /* 0x000e620008000800 */
[----:B------:R-:W-:-:S02]  /*0030*/  CS2R R20, SRZ ;  /* 0x0000000000147805 */ /* 0x000fc4000001ff00 */
[----:B------:R-:W-:Y:S01]  /*0040*/  CS2R R18, SRZ ;  /* 0x0000000000127805 */ /* 0x000fe2000001ff00 */
[----:B------:R-:W2:Y:S03]  /*0050*/  LDCU.64 UR6, c[0x0][0x358] ;  /* 0x00006b00ff0677ac */ /* 0x000ea60008000a00 */
[----:B------:R-:W3:Y:S08]  /*0060*/  LDC R8, c[0x0][0x390] ;  /* 0x0000e400ff087b82 */ /* 0x000ef00000000800 */
[----:B------:R-:W4:Y:S01]  /*0070*/  LDC.64 R12, c[0x0][0x388] ;  /* 0x0000e200ff0c7b82 */ /* 0x000f220000000a00 */
[----:B-1----:R-:W1:Y:S01]  /*0080*/  I2F.U32.RP R4, UR4 ;  /* 0x0000000400047d06 */ /* 0x002e620008209000 */
[----:B------:R-:W-:-:S07]  /*0090*/  ISETP.NE.U32.AND P2, PT, RZ, UR4, PT ;  /* 0x00000004ff007c0c */ /* 0x000fce000bf45070 */
[----:B0-----:R-:W0:Y:S08]  /*00a0*/  I2F.U32.RP R6, R0 ;  /* 0x0000000000067306 */ /* 0x001e300000209000 */
[----:B-1----:R-:W1:Y:S08]  /*00b0*/  MUFU.RCP R4, R4 ;  /* 0x0000000400047308 */ /* 0x002e700000001000 */
[----:B0-----:R-:W-:Y:S01]  /*00c0*/  MUFU.RCP R6, R6 ;  /* 0x0000000600067308 */ /* 0x001fe20000001000 */
[----:B-1----:R-:W-:-:S07]  /*00d0*/  VIADD R2, R4, 0xffffffe ;  /* 0x0ffffffe04027836 */ /* 0x002fce0000000000 */
[----:B------:R0:W1:Y:S02]  /*00e0*/  F2I.FTZ.U32.TRUNC.NTZ R3, R2 ;  /* 0x0000000200037305 */ /* 0x000064000021f000 */
[----:B0-----:R-:W-:Y:S02]  /*00f0*/  IMAD.MOV.U32 R2, RZ, RZ, RZ ;  /* 0x000000ffff027224 */ /* 0x001fe400078e00ff */
[----:B-1----:R-:W-:-:S04]  /*0100*/  IMAD.MOV R5, RZ, RZ, -R3 ;  /* 0x000000ffff057224 */ /* 0x002fc800078e0a03 */
[----:B------:R-:W-:-:S04]  /*0110*/  IMAD R5, R5, UR4, RZ ;  /* 0x0000000405057c24 */ /* 0x000fc8000f8e02ff */
[----:B------:R-:W-:-:S06]  /*0120*/  IMAD.HI.U32 R3, R3, R5, R2 ;  /* 0x0000000503037227 */ /* 0x000fcc00078e0002 */
[----:B---3--:R-:W-:-:S04]  /*0130*/  IMAD.HI.U32 R5, R3, R8, RZ ;  /* 0x0000000803057227 */ /* 0x008fc800078e00ff */
[----:B------:R-:W-:-:S04]  /*0140*/  IMAD.MOV R3, RZ, RZ, -R5 ;  /* 0x000000ffff037224 */ /* 0x000fc800078e0a05 */
[----:B------:R-:W-:Y:S02]  /*0150*/  IMAD R2, R3, UR4, R8 ;  /* 0x0000000403027c24 */ /* 0x000fe4000f8e0208 */
[----:B------:R-:W-:-:S03]  /*0160*/  VIADD R3, R6, 0xffffffe ;  /* 0x0ffffffe06037836 */ /* 0x000fc60000000000 */
[----:B------:R-:W-:-:S03]  /*0170*/  ISETP.GE.U32.AND P0, PT, R2, UR4, PT ;  /* 0x0000000402007c0c */ /* 0x000fc6000bf06070 */
[----:B------:R-:W0:Y:S10]  /*0180*/  F2I.FTZ.U32.TRUNC.NTZ R3, R3 ;  /* 0x0000000300037305 */ /* 0x000e34000021f000 */
[----:B------:R-:W-:-:S02]  /*0190*/  @P0 VIADD R2, R2, -UR4 ;  /* 0x8000000402020c36 */ /* 0x000fc40008000000 */
[----:B------:R-:W-:-:S03]  /*01a0*/  @P0 VIADD R5, R5, 0x1 ;  /* 0x0000000105050836 */ /* 0x000fc60000000000 */
[----:B------:R-:W-:Y:S01]  /*01b0*/  ISETP.GE.U32.AND P1, PT, R2, UR4, PT ;  /* 0x0000000402007c0c */ /* 0x000fe2000bf26070 */
[----:B0-----:R-:W-:Y:S02]  /*01c0*/  IMAD.MOV R7, RZ, RZ, -R3 ;  /* 0x000000ffff077224 */ /* 0x001fe400078e0a03 */
[----:B------:R-:W-:Y:S02]  /*01d0*/  IMAD.MOV.U32 R2, RZ, RZ, RZ ;  /* 0x000000ffff027224 */ /* 0x000fe400078e00ff */
[----:B------:R-:W-:-:S04]  /*01e0*/  IMAD R7, R7, R0, RZ ;  /* 0x0000000007077224 */ /* 0x000fc800078e02ff */
[----:B------:R-:W-:Y:S01]  /*01f0*/  IMAD.HI.U32 R2, R3, R7, R2 ;  /* 0x0000000703027227 */ /* 0x000fe200078e0002 */
[----:B------:R-:W-:-:S03]  /*0200*/  CS2R R6, SRZ ;  /* 0x0000000000067805 */ /* 0x000fc6000001ff00 */
[----:B------:R-:W-:Y:S01]  /*0210*/  @P1 VIADD R5, R5, 0x1 ;  /* 0x0000000105051836 */ /* 0x000fe20000000000 */
[----:B------:R-:W-:Y:S01]  /*0220*/  @!P2 LOP3.LUT R5, RZ, UR4, RZ, 0x33, !PT ;  /* 0x00000004ff05ac12 */ /* 0x000fe2000f8e33ff */
[----:B------:R-:W0:Y:S01]  /*0230*/  S2UR UR4, SR_CTAID.X ;  /* 0x00000000000479c3 */ /* 0x000e220000002500 */
[----:B------:R-:W-:-:S03]  /*0240*/  ISETP.NE.U32.AND P2, PT, R0, RZ, PT ;  /* 0x000000ff0000720c */ /* 0x000fc60003f45070 */
[----:B------:R-:W-:-:S04]  /*0250*/  IMAD.HI.U32 R2, R2, R5, RZ ;  /* 0x0000000502027227 */ /* 0x000fc800078e00ff */
[----:B------:R-:W-:-:S04]  /*0260*/  IMAD.MOV R3, RZ, RZ, -R2 ;  /* 0x000000ffff037224 */ /* 0x000fc800078e0a02 */
[----:B------:R-:W-:Y:S02]  /*0270*/  IMAD R5, R0, R3, R5 ;  /* 0x0000000300057224 */ /* 0x000fe400078e0205 */
[----:B------:R-:W0:Y:S03]  /*0280*/  S2R R3, SR_TID.X ;  /* 0x0000000000037919 */ /* 0x000e260000002100 */
[----:B------:R-:W-:-:S13]  /*0290*/  ISETP.GE.U32.AND P0, PT, R5, R0, PT ;  /* 0x000000000500720c */ /* 0x000fda0003f06070 */
[----:B------:R-:W-:Y:S02]  /*02a0*/  @P0 IMAD.IADD R5, R5, 0x1, -R0 ;  /* 0x0000000105050824 */ /* 0x000fe400078e0a00 */
[----:B------:R-:W-:-:S03]  /*02b0*/  @P0 VIADD R2, R2, 0x1 ;  /* 0x0000000102020836 */ /* 0x000fc60000000000 */
[----:B------:R-:W-:Y:S01]  /*02c0*/  ISETP.GE.U32.AND P1, PT, R5, R0, PT ;  /* 0x000000000500720c */ /* 0x000fe20003f26070 */
[----:B0-----:R-:W-:-:S12]  /*02d0*/  IMAD R5, R0, UR4, R3 ;  /* 0x0000000400057c24 */ /* 0x001fd8000f8e0203 */
[----:B------:R-:W-:Y:S01]  /*02e0*/  @P1 VIADD R2, R2, 0x1 ;  /* 0x0000000102021836 */ /* 0x000fe20000000000 */
[----:B------:R-:W-:Y:S01]  /*02f0*/  @!P2 LOP3.LUT R2, RZ, R0, RZ, 0x33, !PT ;  /* 0x00000000ff02a212 */ /* 0x000fe200078e33ff */
[----:B------:R-:W-:-:S03]  /*0300*/  IMAD R3, R5, 0x3, RZ ;  /* 0x0000000305037824 */ /* 0x000fc600078e02ff */
[----:B------:R-:W-:Y:S01]  /*0310*/  ISETP.GE.AND P0, PT, R2, 0x1, PT ;  /* 0x000000010200780c */ /* 0x000fe20003f06270 */
[----:B----4-:R-:W-:-:S12]  /*0320*/  IMAD.WIDE R12, R3, 0x8, R12 ;  /* 0x00000008030c7825 */ /* 0x010fd800078e020c */
[----:B--2---:R-:W-:Y:S05]  /*0330*/  @!P0 BRA `(.L_x_5) ;  /* 0x0000002800bc8947 */ /* 0x004fea0003800000 */
[----:B------:R0:W5:Y:S01]  /*0340*/  LDG.E.64 R8, desc[UR6][R12.64] ;  /* 0x000000060c087981 */ /* 0x000162000c1e1b00 */
[C---:B------:R-:W-:Y:S01]  /*0350*/  ISETP.GE.U32.AND P0, PT, R2.reuse, 0x4, PT ;  /* 0x000000040200780c */ /* 0x040fe20003f06070 */
[----:B------:R-:W-:Y:S01]  /*0360*/  IMAD R5, R5, R2, RZ ;  /* 0x0000000205057224 */ /* 0x000fe200078e02ff */
[----:B------:R-:W-:Y:S02]  /*0370*/  LOP3.LUT R4, R2, 0x3, RZ, 0xc0, !PT ;  /* 0x0000000302047812 */ /* 0x000fe400078ec0ff */
[----:B------:R-:W-:Y:S01]  /*0380*/  CS2R R18, SRZ ;  /* 0x0000000000127805 */ /* 0x000fe2000001ff00 */
[----:B------:R-:W-:Y:S01]  /*0390*/  IMAD.MOV.U32 R3, RZ, RZ, RZ ;  /* 0x000000ffff037224 */ /* 0x000fe200078e00ff */
[----:B------:R-:W-:Y:S02]  /*03a0*/  CS2R R20, SRZ ;  /* 0x0000000000147805 */ /* 0x000fe4000001ff00 */
[----:B------:R-:W-:-:S05]  /*03b0*/  CS2R R6, SRZ ;  /* 0x0000000000067805 */ /* 0x000fca000001ff00 */
[----:B0-----:R-:W-:Y:S05]  /*03c0*/  @!P0 BRA `(.L_x_6) ;  /* 0x00000020004c8947 */ /* 0x001fea0003800000 */
[----:B------:R-:W0:Y:S01]  /*03d0*/  LDCU.64 UR4, c[0x0][0x380] ;  /* 0x00007000ff0477ac */ /* 0x000e220008000a00 */
[----:B------:R-:W-:Y:S02]  /*03e0*/  LOP3.LUT R3, R2, 0x7ffffffc, RZ, 0xc0, !PT ;  /* 0x7ffffffc02037812 */ /* 0x000fe400078ec0ff */
[----:B------:R-:W-:Y:S01]  /*03f0*/  CS2R R18, SRZ ;  /* 0x0000000000127805 */ /* 0x000fe2000001ff00 */
[----:B------:R-:W-:Y:S02]  /*0400*/  IMAD.MOV.U32 R2, RZ, RZ, R5 ;  /* 0x000000ffff027224 */ /* 0x000fe400078e0005 */
[----:B------:R-:W-:Y:S01]  /*0410*/  IMAD.MOV R0, RZ, RZ, -R3 ;  /* 0x000000ffff007224 */ /* 0x000fe200078e0a03 */
[----:B0-----:R-:W-:-:S04]  /*0420*/  UIADD3 UR4, UP0, UPT, UR4, 0x10, URZ ;  /* 0x0000001004047890 */ /* 0x001fc8000ff1e0ff */
[----:B------:R-:W-:-:S12]  /*0430*/  UIADD3.X UR5, UPT, UPT, URZ, UR5, URZ, UP0, !UPT ;  /* 0x00000005ff057290 */ /* 0x000fd800087fe4ff */
.L_x_43:
[----:B------:R-:W-:Y:S02]  /*0440*/  IMAD.U32 R10, RZ, RZ, UR4 ;  /* 0x00000004ff0a7e24 */ /* 0x000fe4000f8e00ff */
[----:B------:R-:W-:Y:S02]  /*0450*/  IMAD.U32 R11, RZ, RZ, UR5 ;  /* 0x00000005ff0b7e24 */ /* 0x000fe4000f8e00ff */
[----:B------:R-:W-:-:S05]  /*0460*/  IMAD.WIDE R10, R2, 0x8, R10 ;  /* 0x00000008020a7825 */ /* 0x000fca00078e020a */
[----:B------:R-:W2:Y:S01]  /*0470*/  LDG.E.64 R14, desc[UR6][R10.64+-0x10] ;  /* 0xfffff0060a0e7981 */ /* 0x000ea2000c1e1b00 */
[----:B------:R-:W-:Y:S01]  /*0480*/  VIADD R0, R0, 0x4 ;  /* 0x0000000400007836 */ /* 0x000fe20000000000 */
[----:B------:R-:W-:Y:S04]  /*0490*/  BSSY.RECONVERGENT B0, `(.L_x_7) ;  /* 0x0000032000007945 */ /* 0x000fe80003800200 */
[----:B------:R-:W-:Y:S02]  /*04a0*/  ISETP.NE.AND P3, PT, R0, RZ, PT ;  /* 0x000000ff0000720c */ /* 0x000fe40003f65270 */
[----:B--2---:R-:W-:-:S05]  /*04b0*/  IADD3 R16, P0, PT, R14, R7, RZ ;  /* 0x000000070e107210 */ /* 0x004fca0007f1e0ff */
[----:B------:R-:W-:Y:S02]  /*04c0*/  IMAD.X R17, R15, 0x1, R6, P0 ;  /* 0x000000010f117824 */ /* 0x000fe400000e0606 */
[----:B------:R-:W-:-:S04]  /*04d0*/  IMAD.WIDE.U32 R22, R16, 0x55555556, RZ ;  /* 0x5555555610167825 */ /* 0x000fc800078e00ff */
[----:B------:R-:W-:-:S04]  /*04e0*/  IMAD.WIDE.U32 R24, R17, 0x55555556, RZ ;  /* 0x5555555611187825 */ /* 0x000fc800078e00ff */
[----:B------:R-:W-:-:S04]  /*04f0*/  IMAD.WIDE.U32 R24, P0, R16, 0x55555555, R24 ;  /* 0x5555555510187825 */ /* 0x000fc80007800018 */
[----:B------:R-:W-:Y:S01]  /*0500*/  IMAD.MOV.U32 R22, RZ, RZ, R25 ;  /* 0x000000ffff167224 */ /* 0x000fe200078e0019 */
[----:B------:R-:W-:Y:S01]  /*0510*/  IADD3 RZ, P1, PT, R23, R24, RZ ;  /* 0x0000001817ff7210 */ /* 0x000fe20007f3e0ff */
[----:B------:R-:W-:-:S04]  /*0520*/  IMAD.X R23, RZ, RZ, RZ, P0 ;  /* 0x000000ffff177224 */ /* 0x000fc800000e06ff */
[C---:B------:R-:W-:Y:S01]  /*0530*/  IMAD.WIDE.U32.X R22, R17.reuse, 0x55555555, R22, P1 ;  /* 0x5555555511167825 */ /* 0x040fe200008e0416 */
[----:B------:R-:W-:Y:S02]  /*0540*/  ISETP.LT.AND P1, PT, R17, RZ, PT ;  /* 0x000000ff1100720c */ /* 0x000fe40003f21270 */
[----:B------:R-:W-:-:S04]  /*0550*/  IADD3 R25, P0, PT, R22, -0x55555556, RZ ;  /* 0xaaaaaaaa16197810 */ /* 0x000fc80007f1e0ff */
[----:B------:R-:W-:Y:S02]  /*0560*/  IADD3.X R27, PT, PT, R23, -0x55555556, RZ, P0, !PT ;  /* 0xaaaaaaaa171b7810 */ /* 0x000fe400007fe4ff */
[----:B-----5:R-:W-:Y:S02]  /*0570*/  IADD3 R8, P0, PT, R14, R8, RZ ;  /* 0x000000080e087210 */ /* 0x020fe40007f1e0ff */
[----:B------:R-:W-:Y:S02]  /*0580*/  SEL R25, R25, R22, P1 ;  /* 0x0000001619197207 */ /* 0x000fe40000800000 */
[----:B------:R-:W-:Y:S01]  /*0590*/  SEL R22, R27, R23, P1 ;  /* 0x000000171b167207 */ /* 0x000fe20000800000 */
[----:B------:R-:W-:-:S03]  /*05a0*/  IMAD.X R9, R15, 0x1, R9, P0 ;  /* 0x000000010f097824 */ /* 0x000fc600000e0609 */
[----:B------:R-:W-:Y:S02]  /*05b0*/  LEA.HI R25, P0, R22, R25, RZ, 0x1 ;  /* 0x0000001916197211 */ /* 0x000fe400078108ff */
[----:B------:R0:W-:Y:S03]  /*05c0*/  STG.E.64 desc[UR6][R12.64], R8 ;  /* 0x000000080c007986 */ /* 0x0001e6000c101b06 */
[----:B------:R-:W-:Y:S02]  /*05d0*/  IMAD.X R24, RZ, RZ, R22, P0 ;  /* 0x000000ffff187224 */ /* 0x000fe400000e0616 */
[----:B------:R-:W-:-:S04]  /*05e0*/  IMAD.WIDE.U32 R22, R25, -0x3, R16 ;  /* 0xfffffffd19167825 */ /* 0x000fc800078e0010 */
[----:B------:R-:W-:Y:S01]  /*05f0*/  IMAD R24, R24, -0x3, RZ ;  /* 0xfffffffd18187824 */ /* 0x000fe200078e02ff */
[----:B------:R-:W-:-:S04]  /*0600*/  ISETP.NE.U32.AND P0, PT, R22, 0x1, PT ;  /* 0x000000011600780c */ /* 0x000fc80003f05070 */
[----:B------:R-:W-:-:S04]  /*0610*/  IADD3 R24, PT, PT, R23, -R25, R24 ;  /* 0x8000001917187210 */ /* 0x000fc80007ffe018 */
[----:B------:R-:W-:-:S13]  /*0620*/  ISETP.NE.AND.EX P0, PT, R24, RZ, PT, P0 ;  /* 0x000000ff1800720c */ /* 0x000fda0003f05300 */
[----:B0-----:R-:W-:Y:S05]  /*0630*/  @!P0 BRA `(.L_x_8) ;  /* 0x0000000000448947 */ /* 0x001fea0003800000 */
[----:B------:R-:W-:-:S04]  /*0640*/  ISETP.NE.U32.AND P0, PT, R22, RZ, PT ;  /* 0x000000ff1600720c */ /* 0x000fc80003f05070 */
[----:B------:R-:W-:-:S13]  /*0650*/  ISETP.NE.AND.EX P0, PT, R24, RZ, PT, P0 ;  /* 0x000000ff1800720c */ /* 0x000fda0003f05300 */
[-C--:B------:R-:W-:Y:S01]  /*0660*/  @!P0 ISETP.GT.U32.AND P2, PT, R7, R16.reuse, PT ;  /* 0x000000100700820c */ /* 0x080fe20003f44070 */
[----:B------:R-:W-:Y:S01]  /*0670*/  @!P0 IMAD.MOV.U32 R22, RZ, RZ, R19 ;  /* 0x000000ffff168224 */ /* 0x000fe200078e0013 */
[-C--:B------:R-:W-:Y:S01]  /*0680*/  @P0 ISETP.GT.U32.AND P1, PT, R19, R16.reuse, PT ;  /* 0x000000101300020c */ /* 0x080fe20003f24070 */
[----:B------:R-:W-:Y:S01]  /*0690*/  @!P0 IMAD.MOV.U32 R23, RZ, RZ, R18 ;  /* 0x000000ffff178224 */ /* 0x000fe200078e0012 */
[-C--:B------:R-:W-:Y:S01]  /*06a0*/  @!P0 ISETP.GT.AND.EX P2, PT, R6, R17.reuse, PT, P2 ;  /* 0x000000110600820c */ /* 0x080fe20003f44320 */
[--C-:B------:R-:W-:Y:S01]  /*06b0*/  @!P0 IMAD.MOV.U32 R24, RZ, RZ, R21.reuse ;  /* 0x000000ffff188224 */ /* 0x100fe200078e0015 */
[-C--:B------:R-:W-:Y:S01]  /*06c0*/  @P0 ISETP.GT.AND.EX P1, PT, R18, R17.reuse, PT, P1 ;  /* 0x000000111200020c */ /* 0x080fe20003f24310 */
[--C-:B------:R-:W-:Y:S01]  /*06d0*/  @!P0 IMAD.MOV.U32 R25, RZ, RZ, R20.reuse ;  /* 0x000000ffff198224 */ /* 0x100fe200078e0014 */
[-C--:B------:R-:W-:Y:S01]  /*06e0*/  @!P0 SEL R7, R7, R16.reuse, P2 ;  /* 0x0000001007078207 */ /* 0x080fe20001000000 */
[----:B------:R-:W-:Y:S01]  /*06f0*/  @P0 IMAD.MOV.U32 R24, RZ, RZ, R21 ;  /* 0x000000ffff180224 */ /* 0x000fe200078e0015 */
[----:B------:R-:W-:Y:S01]  /*0700*/  @P0 SEL R22, R19, R16, P1 ;  /* 0x0000001013160207 */ /* 0x000fe20000800000 */
[----:B------:R-:W-:Y:S01]  /*0710*/  @P0 IMAD.MOV.U32 R25, RZ, RZ, R20 ;  /* 0x000000ffff190224 */ /* 0x000fe200078e0014 */
[----:B------:R-:W-:-:S02]  /*0720*/  @!P0 SEL R6, R6, R17, P2 ;  /* 0x0000001106068207 */ /* 0x000fc40001000000 */
[----:B------:R-:W-:Y:S01]  /*0730*/  @P0 SEL R23, R18, R17, P1 ;  /* 0x0000001112170207 */ /* 0x000fe20000800000 */
[----:B------:R-:W-:Y:S06]  /*0740*/  BRA `(.L_x_9) ;  /* 0x0000000000187947 */ /* 0x000fec0003800000 */
.L_x_8:
[----:B------:R-:W-:Y:S01]  /*0750*/  ISETP.GT.U32.AND P0, PT, R21, R16, PT ;  /* 0x000000101500720c */ /* 0x000fe20003f04070 */
[----:B------:R-:W-:Y:S02]  /*0760*/  IMAD.MOV.U32 R22, RZ, RZ, R19 ;  /* 0x000000ffff167224 */ /* 0x000fe400078e0013 */
[----:B------:R-:W-:Y:S01]  /*0770*/  IMAD.MOV.U32 R23, RZ, RZ, R18 ;  /* 0x000000ffff177224 */ /* 0x000fe200078e0012 */
[----:B------:R-:W-:-:S04]  /*0780*/  ISETP.GT.AND.EX P0, PT, R20, R17, PT, P0 ;  /* 0x000000111400720c */ /* 0x000fc80003f04300 */
[----:B------:R-:W-:Y:S02]  /*0790*/  SEL R24, R21, R16, P0 ;  /* 0x0000001015187207 */ /* 0x000fe40000000000 */
[----:B------:R-:W-:-:S07]  /*07a0*/  SEL R25, R20, R17, P0 ;  /* 0x0000001114197207 */ /* 0x000fce0000000000 */
.L_x_9:
[----:B------:R-:W-:Y:S05]  /*07b0*/  BSYNC.RECONVERGENT B0 ;  /* 0x0000000000007941 */ /* 0x000fea0003800200 */
.L_x_7:
[----:B------:R-:W-:Y:S01]  /*07c0*/  IADD3 R16, P0, PT, R14, R21, RZ ;  /* 0x000000150e107210 */ /* 0x000fe20007f1e0ff */
[----:B------:R-:W-:Y:S04]  /*07d0*/  BSSY.RECONVERGENT B0, `(.L_x_10) ;  /* 0x0000025000007945 */ /* 0x000fe80003800200 */
        /* <DEDUP_REMOVED lines=11> */
[----:B------:R-:W-:Y:S02]  /*0890*/  SEL R27, R27, R20, P1 ;  /* 0x000000141b1b7207 */ /* 0x000fe40000800000 */
[----:B------:R-:W-:-:S04]  /*08a0*/  SEL R20, R29, R21, P1 ;  /* 0x000000151d147207 */ /* 0x000fc80000800000 */
[----:B------:R-:W-:-:S05]  /*08b0*/  LEA.HI R27, P0, R20, R27, RZ, 0x1 ;  /* 0x0000001b141b7211 */ /* 0x000fca00078108ff */
[----:B------:R-:W-:Y:S02]  /*08c0*/  IMAD.X R26, RZ, RZ, R20, P0 ;  /* 0x000000ffff1a7224 */ /* 0x000fe400000e0614 */
[----:B------:R-:W-:-:S04]  /*08d0*/  IMAD.WIDE.U32 R20, R27, -0x3, R16 ;  /* 0xfffffffd1b147825 */ /* 0x000fc800078e0010 */
[----:B------:R-:W-:Y:S01]  /*08e0*/  IMAD R26, R26, -0x3, RZ ;  /* 0xfffffffd1a1a7824 */ /* 0x000fe200078e02ff */
[----:B------:R-:W-:-:S04]  /*08f0*/  ISETP.NE.U32.AND P0, PT, R20, 0x1, PT ;  /* 0x000000011400780c */ /* 0x000fc80003f05070 */
[----:B------:R-:W-:-:S04]  /*0900*/  IADD3 R26, PT, PT, R21, -R27, R26 ;  /* 0x8000001b151a7210 */ /* 0x000fc80007ffe01a */
[----:B------:R-:W-:-:S13]  /*0910*/  ISETP.NE.AND.EX P0, PT, R26, RZ, PT, P0 ;  /* 0x000000ff1a00720c */ /* 0x000fda0003f05300 */
[----:B------:R-:W-:Y:S05]  /*0920*/  @!P0 BRA `(.L_x_11) ;  /* 0x00000000002c8947 */ /* 0x000fea0003800000 */
[----:B------:R-:W-:-:S04]  /*0930*/  ISETP.NE.U32.AND P0, PT, R20, RZ, PT ;  /* 0x000000ff1400720c */ /* 0x000fc80003f05070 */
[----:B------:R-:W-:-:S13]  /*0940*/  ISETP.NE.AND.EX P0, PT, R26, RZ, PT, P0 ;  /* 0x000000ff1a00720c */ /* 0x000fda0003f05300 */
[-C--:B------:R-:W-:Y:S02]  /*0950*/  @!P0 ISETP.GT.U32.AND P2, PT, R7, R16.reuse, PT ;  /* 0x000000100700820c */ /* 0x080fe40003f44070 */
[-C--:B------:R-:W-:Y:S02]  /*0960*/  @P0 ISETP.GT.U32.AND P1, PT, R22, R16.reuse, PT ;  /* 0x000000101600020c */ /* 0x080fe40003f24070 */
[-C--:B------:R-:W-:Y:S02]  /*0970*/  @!P0 ISETP.GT.AND.EX P2, PT, R6, R17.reuse, PT, P2 ;  /* 0x000000110600820c */ /* 0x080fe40003f44320 */
[----:B------:R-:W-:Y:S02]  /*0980*/  @P0 ISETP.GT.AND.EX P1, PT, R23, R17, PT, P1 ;  /* 0x000000111700020c */ /* 0x000fe40003f24310 */
[-C--:B------:R-:W-:Y:S02]  /*0990*/  @!P0 SEL R7, R7, R16.reuse, P2 ;  /* 0x0000001007078207 */ /* 0x080fe40001000000 */
[----:B------:R-:W-:-:S02]  /*09a0*/  @P0 SEL R22, R22, R16, P1 ;  /* 0x0000001016160207 */ /* 0x000fc40000800000 */
[-C--:B------:R-:W-:Y:S02]  /*09b0*/  @!P0 SEL R6, R6, R17.reuse, P2 ;  /* 0x0000001106068207 */ /* 0x080fe40001000000 */
[----:B------:R-:W-:Y:S01]  /*09c0*/  @P0 SEL R23, R23, R17, P1 ;  /* 0x0000001117170207 */ /* 0x000fe20000800000 */
[----:B------:R-:W-:Y:S06]  /*09d0*/  BRA `(.L_x_12) ;  /* 0x0000000000107947 */ /* 0x000fec0003800000 */
.L_x_11:
[----:B------:R-:W-:-:S04]  /*09e0*/  ISETP.GT.U32.AND P0, PT, R24, R16, PT ;  /* 0x000000101800720c */ /* 0x000fc80003f04070 */
[----:B------:R-:W-:-:S04]  /*09f0*/  ISETP.GT.AND.EX P0, PT, R25, R17, PT, P0 ;  /* 0x000000111900720c */ /* 0x000fc80003f04300 */
[----:B------:R-:W-:Y:S02]  /*0a00*/  SEL R24, R24, R16, P0 ;  /* 0x0000001018187207 */ /* 0x000fe40000000000 */
[----:B------:R-:W-:-:S07]  /*0a10*/  SEL R25, R25, R17, P0 ;  /* 0x0000001119197207 */ /* 0x000fce0000000000 */
.L_x_12:
[----:B------:R-:W-:Y:S05]  /*0a20*/  BSYNC.RECONVERGENT B0 ;  /* 0x0000000000007941 */ /* 0x000fea0003800200 */
.L_x_10:
[----:B------:R-:W-:Y:S01]  /*0a30*/  IADD3 R14, P0, PT, R14, R19, RZ ;  /* 0x000000130e0e7210 */ /* 0x000fe20007f1e0ff */
[----:B------:R-:W-:Y:S04]  /*0a40*/  BSSY.RECONVERGENT B0, `(.L_x_13) ;  /* 0x0000025000007945 */ /* 0x000fe80003800200 */
[----:B------:R-:W-:Y:S02]  /*0a50*/  IMAD.X R15, R15, 0x1, R18, P0 ;  /* 0x000000010f0f7824 */ /* 0x000fe400000e0612 */
[----:B------:R-:W-:-:S03]  /*0a60*/  IMAD.WIDE.U32 R20, R14, 0x55555556, RZ ;  /* 0x555555560e147825 */ /* 0x000fc600078e00ff */
[C---:B------:R-:W-:Y:S01]  /*0a70*/  ISETP.LT.AND P1, PT, R15.reuse, RZ, PT ;  /* 0x000000ff0f00720c */ /* 0x040fe20003f21270 */
[----:B------:R-:W-:-:S04]  /*0a80*/  IMAD.WIDE.U32 R18, R15, 0x55555556, RZ ;  /* 0x555555560f127825 */ /* 0x000fc800078e00ff */
[----:B------:R-:W-:-:S04]  /*0a90*/  IMAD.WIDE.U32 R18, P0, R14, 0x55555555, R18 ;  /* 0x555555550e127825 */ /* 0x000fc80007800012 */
[----:B------:R-:W-:Y:S01]  /*0aa0*/  IMAD.X R17, RZ, RZ, RZ, P0 ;  /* 0x000000ffff117224 */ /* 0x000fe200000e06ff */
[----:B------:R-:W-:Y:S01]  /*0ab0*/  IADD3 RZ, P0, PT, R21, R18, RZ ;  /* 0x0000001215ff7210 */ /* 0x000fe20007f1e0ff */
[----:B------:R-:W-:-:S04]  /*0ac0*/  IMAD.MOV.U32 R16, RZ, RZ, R19 ;  /* 0x000000ffff107224 */ /* 0x000fc800078e0013 */
[----:B------:R-:W-:-:S03]  /*0ad0*/  IMAD.WIDE.U32.X R16, R15, 0x55555555, R16, P0 ;  /* 0x555555550f107825 */ /* 0x000fc600000e0410 */
        /* <DEDUP_REMOVED lines=23> */
.L_x_14:
[----:B------:R-:W-:-:S04]  /*0c50*/  ISETP.GT.U32.AND P0, PT, R24, R14, PT ;  /* 0x0000000e1800720c */ /* 0x000fc80003f04070 */
[----:B------:R-:W-:-:S04]  /*0c60*/  ISETP.GT.AND.EX P0, PT, R25, R15, PT, P0 ;  /* 0x0000000f1900720c */ /* 0x000fc80003f04300 */
[----:B------:R-:W-:Y:S02]  /*0c70*/  SEL R24, R24, R14, P0 ;  /* 0x0000000e18187207 */ /* 0x000fe40000000000 */
[----:B------:R-:W-:-:S07]  /*0c80*/  SEL R25, R25, R15, P0 ;  /* 0x0000000f19197207 */ /* 0x000fce0000000000 */
.L_x_15:
[----:B------:R-:W-:Y:S05]  /*0c90*/  BSYNC.RECONVERGENT B0 ;  /* 0x0000000000007941 */ /* 0x000fea0003800200 */
.L_x_13:
[----:B------:R-:W2:Y:S01]  /*0ca0*/  LDG.E.64 R18, desc[UR6][R10.64+-0x8] ;  /* 0xfffff8060a127981 */ /* 0x000ea2000c1e1b00 */
[----:B------:R-:W-:Y:S01]  /*0cb0*/  BSSY.RECONVERGENT B0, `(.L_x_16) ;  /* 0x0000031000007945 */ /* 0x000fe20003800200 */
        /* <DEDUP_REMOVED lines=13> */
[----:B------:R-:W-:Y:S02]  /*0d90*/  IADD3 R14, P0, PT, R18, R8, RZ ;  /* 0x00000008120e7210 */ /* 0x000fe40007f1e0ff */
[----:B------:R-:W-:-:S03]  /*0da0*/  SEL R20, R27, R15, P1 ;  /* 0x0000000f1b147207 */ /* 0x000fc60000800000 */
[----:B------:R-:W-:Y:S01]  /*0db0*/  IMAD.X R15, R19, 0x1, R9, P0 ;  /* 0x00000001130f7824 */ /* 0x000fe200000e0609 */
[----:B------:R-:W-:-:S04]  /*0dc0*/  LEA.HI R21, P0, R20, R21, RZ, 0x1 ;  /* 0x0000001514157211 */ /* 0x000fc800078108ff */
[----:B------:R0:W-:Y:S01]  /*0dd0*/  STG.E.64 desc[UR6][R12.64], R14 ;  /* 0x0000000e0c007986 */ /* 0x0001e2000c101b06 */
[----:B------:R-:W-:Y:S02]  /*0de0*/  IMAD.X R20, RZ, RZ, R20, P0 ;  /* 0x000000ffff147224 */ /* 0x000fe400000e0614 */
[----:B------:R-:W-:-:S04]  /*0df0*/  IMAD.WIDE.U32 R8, R21, -0x3, R16 ;  /* 0xfffffffd15087825 */ /* 0x000fc800078e0010 */
[----:B------:R-:W-:Y:S01]  /*0e00*/  IMAD R20, R20, -0x3, RZ ;  /* 0xfffffffd14147824 */ /* 0x000fe200078e02ff */
[----:B------:R-:W-:-:S04]  /*0e10*/  ISETP.NE.U32.AND P0, PT, R8, RZ, PT ;  /* 0x000000ff0800720c */ /* 0x000fc80003f05070 */
[----:B------:R-:W-:-:S04]  /*0e20*/  IADD3 R20, PT, PT, R9, -R21, R20 ;  /* 0x8000001509147210 */ /* 0x000fc80007ffe014 */
[----:B------:R-:W-:-:S13]  /*0e30*/  ISETP.NE.AND.EX P0, PT, R20, RZ, PT, P0 ;  /* 0x000000ff1400720c */ /* 0x000fda0003f05300 */
[----:B0-----:R-:W-:Y:S05]  /*0e40*/  @!P0 BRA `(.L_x_17) ;  /* 0x00000000003c8947 */ /* 0x001fea0003800000 */
[----:B------:R-:W-:-:S04]  /*0e50*/  ISETP.NE.U32.AND P0, PT, R8, 0x1, PT ;  /* 0x000000010800780c */ /* 0x000fc80003f05070 */
[----:B------:R-:W-:-:S13]  /*0e60*/  ISETP.NE.AND.EX P0, PT, R20, RZ, PT, P0 ;  /* 0x000000ff1400720c */ /* 0x000fda0003f05300 */
[-C--:B------:R-:W-:Y:S01]  /*0e70*/  @!P0 ISETP.GT.U32.AND P2, PT, R24, R16.reuse, PT ;  /* 0x000000101800820c */ /* 0x080fe20003f44070 */
[----:B------:R-:W-:Y:S01]  /*0e80*/  @!P0 IMAD.MOV.U32 R8, RZ, RZ, R22 ;  /* 0x000000ffff088224 */ /* 0x000fe200078e0016 */
[-C--:B------:R-:W-:Y:S01]  /*0e90*/  @P0 ISETP.GT.U32.AND P1, PT, R22, R16.reuse, PT ;  /* 0x000000101600020c */ /* 0x080fe20003f24070 */
[----:B------:R-:W-:Y:S01]  /*0ea0*/  @!P0 IMAD.MOV.U32 R9, RZ, RZ, R23 ;  /* 0x000000ffff098224 */ /* 0x000fe200078e0017 */
[-C--:B------:R-:W-:Y:S02]  /*0eb0*/  @!P0 ISETP.GT.AND.EX P2, PT, R25, R17.reuse, PT, P2 ;  /* 0x000000111900820c */ /* 0x080fe40003f44320 */
[-C--:B------:R-:W-:Y:S02]  /*0ec0*/  @P0 ISETP.GT.AND.EX P1, PT, R23, R17.reuse, PT, P1 ;  /* 0x000000111700020c */ /* 0x080fe40003f24310 */
[-C--:B------:R-:W-:Y:S01]  /*0ed0*/  @!P0 SEL R20, R24, R16.reuse, P2 ;  /* 0x0000001018148207 */ /* 0x080fe20001000000 */
[----:B------:R-:W-:Y:S01]  /*0ee0*/  @P0 IMAD.MOV.U32 R20, RZ, RZ, R24 ;  /* 0x000000ffff140224 */ /* 0x000fe200078e0018 */
[----:B------:R-:W-:Y:S01]  /*0ef0*/  @!P0 SEL R21, R25, R17, P2 ;  /* 0x0000001119158207 */ /* 0x000fe20001000000 */
[----:B------:R-:W-:Y:S01]  /*0f00*/  @P0 IMAD.MOV.U32 R21, RZ, RZ, R25 ;  /* 0x000000ffff150224 */ /* 0x000fe200078e0019 */
[----:B------:R-:W-:-:S02]  /*0f10*/  @P0 SEL R8, R22, R16, P1 ;  /* 0x0000001016080207 */ /* 0x000fc40000800000 */
[----:B------:R-:W-:Y:S01]  /*0f20*/  @P0 SEL R9, R23, R17, P1 ;  /* 0x0000001117090207 */ /* 0x000fe20000800000 */
[----:B------:R-:W-:Y:S06]  /*0f30*/  BRA `(.L_x_18) ;  /* 0x0000000000207947 */ /* 0x000fec0003800000 */
.L_x_17:
[CC--:B------:R-:W-:Y:S01]  /*0f40*/  ISETP.GT.U32.AND P0, PT, R7.reuse, R16.reuse, PT ;  /* 0x000000100700720c */ /* 0x0c0fe20003f04070 */
[----:B------:R-:W-:Y:S02]  /*0f50*/  IMAD.MOV.U32 R20, RZ, RZ, R24 ;  /* 0x000000ffff147224 */ /* 0x000fe400078e0018 */
[----:B------:R-:W-:Y:S01]  /*0f60*/  IMAD.MOV.U32 R21, RZ, RZ, R25 ;  /* 0x000000ffff157224 */ /* 0x000fe200078e0019 */
[CC--:B------:R-:W-:Y:S01]  /*0f70*/  ISETP.GT.AND.EX P0, PT, R6.reuse, R17.reuse, PT, P0 ;  /* 0x000000110600720c */ /* 0x0c0fe20003f04300 */
[----:B------:R-:W-:Y:S02]  /*0f80*/  IMAD.MOV.U32 R8, RZ, RZ, R22 ;  /* 0x000000ffff087224 */ /* 0x000fe400078e0016 */
[----:B------:R-:W-:Y:S01]  /*0f90*/  IMAD.MOV.U32 R9, RZ, RZ, R23 ;  /* 0x000000ffff097224 */ /* 0x000fe200078e0017 */
[----:B------:R-:W-:Y:S02]  /*0fa0*/  SEL R7, R7, R16, P0 ;  /* 0x0000001007077207 */ /* 0x000fe40000000000 */
[----:B------:R-:W-:-:S07]  /*0fb0*/  SEL R6, R6, R17, P0 ;  /* 0x0000001106067207 */ /* 0x000fce0000000000 */
.L_x_18:
[----:B------:R-:W-:Y:S05]  /*0fc0*/  BSYNC.RECONVERGENT B0 ;  /* 0x0000000000007941 */ /* 0x000fea0003800200 */
.L_x_16:
        /* <DEDUP_REMOVED lines=19> */
[----:B------:R-:W-:-:S04]  /*1100*/  ISETP.NE.U32.AND P0, PT, R24, RZ, PT ;  /* 0x000000ff1800720c */ /* 0x000fc80003f05070 */
[----:B------:R-:W-:-:S04]  /*1110*/  IADD3 R26, PT, PT, R25, -R27, R26 ;  /* 0x8000001b191a7210 */ /* 0x000fc80007ffe01a */
[----:B------:R-:W-:-:S13]  /*1120*/  ISETP.NE.AND.EX P0, PT, R26, RZ, PT, P0 ;  /* 0x000000ff1a00720c */ /* 0x000fda0003f05300 */
[----:B------:R-:W-:Y:S05]  /*1130*/  @!P0 BRA `(.L_x_20) ;  /* 0x00000000002c8947 */ /* 0x000fea0003800000 */
[----:B------:R-:W-:-:S04]  /*1140*/  ISETP.NE.U32.AND P0, PT, R24, 0x1, PT ;  /* 0x000000011800780c */ /* 0x000fc80003f05070 */
        /* <DEDUP_REMOVED lines=10> */
.L_x_20:
[----:B------:R-:W-:-:S04]  /*11f0*/  ISETP.GT.U32.AND P0, PT, R7, R16, PT ;  /* 0x000000100700720c */ /* 0x000fc80003f04070 */
[----:B------:R-:W-:-:S04]  /*1200*/  ISETP.GT.AND.EX P0, PT, R6, R17, PT, P0 ;  /* 0x000000110600720c */ /* 0x000fc80003f04300 */
[----:B------:R-:W-:Y:S02]  /*1210*/  SEL R7, R7, R16, P0 ;  /* 0x0000001007077207 */ /* 0x000fe40000000000 */
[----:B------:R-:W-:-:S07]  /*1220*/  SEL R6, R6, R17, P0 ;  /* 0x0000001106067207 */ /* 0x000fce0000000000 */
.L_x_21:
[----:B------:R-:W-:Y:S05]  /*1230*/  BSYNC.RECONVERGENT B0 ;  /* 0x0000000000007941 */ /* 0x000fea0003800200 */
.L_x_19:
        /* <DEDUP_REMOVED lines=34> */
.L_x_23:
[----:B------:R-:W-:-:S04]  /*1460*/  ISETP.GT.U32.AND P0, PT, R7, R16, PT ;  /* 0x000000100700720c */ /* 0x000fc80003f04070 */
[----:B------:R-:W-:-:S04]  /*1470*/  ISETP.GT.AND.EX P0, PT, R6, R17, PT, P0 ;  /* 0x000000110600720c */ /* 0x000fc80003f04300 */
[----:B------:R-:W-:Y:S02]  /*1480*/  SEL R7, R7, R16, P0 ;  /* 0x0000001007077207 */ /* 0x000fe40000000000 */
[----:B------:R-:W-:-:S07]  /*1490*/  SEL R6, R6, R17, P0 ;  /* 0x0000001106067207 */ /* 0x000fce0000000000 */
.L_x_24:
[----:B------:R-:W-:Y:S05]  /*14a0*/  BSYNC.RECONVERGENT B0 ;  /* 0x0000000000007941 */ /* 0x000fea0003800200 */
.L_x_22:
        /* <DEDUP_REMOVED lines=14> */
[----:B------:R-:W-:Y:S02]  /*1590*/  IADD3 R14, P0, PT, R18, R14, RZ ;  /* 0x0000000e120e7210 */ /* 0x000fe40007f1e0ff */
        /* <DEDUP_REMOVED lines=14> */
[-C--:B------:R-:W-:Y:S01]  /*1680*/  @P0 ISETP.GT.U32.AND P1, PT, R8, R16.reuse, PT ;  /* 0x000000100800020c */ /* 0x080fe20003f24070 */
[----:B------:R-:W-:Y:S01]  /*1690*/  @!P0 IMAD.MOV.U32 R22, RZ, RZ, R8 ;  /* 0x000000ffff168224 */ /* 0x000fe200078e0008 */
[-C--:B------:R-:W-:Y:S01]  /*16a0*/  @!P0 ISETP.GT.U32.AND P2, PT, R20, R16.reuse, PT ;  /* 0x000000101400820c */ /* 0x080fe20003f44070 */
[----:B------:R-:W-:Y:S01]  /*16b0*/  @!P0 IMAD.MOV.U32 R23, RZ, RZ, R9 ;  /* 0x000000ffff178224 */ /* 0x000fe200078e0009 */
[-C--:B------:R-:W-:Y:S02]  /*16c0*/  @P0 ISETP.GT.AND.EX P1, PT, R9, R17.reuse, PT, P1 ;  /* 0x000000110900020c */ /* 0x080fe40003f24310 */
[CC--:B------:R-:W-:Y:S02]  /*16d0*/  @!P0 ISETP.GT.AND.EX P2, PT, R21.reuse, R17.reuse, PT, P2 ;  /* 0x000000111500820c */ /* 0x0c0fe40003f44320 */
[-C--:B------:R-:W-:Y:S02]  /*16e0*/  @P0 SEL R22, R8, R16.reuse, P1 ;  /* 0x0000001008160207 */ /* 0x080fe40000800000 */
[----:B------:R-:W-:Y:S01]  /*16f0*/  @!P0 SEL R24, R20, R16, P2 ;  /* 0x0000001014188207 */ /* 0x000fe20001000000 */
[----:B------:R-:W-:Y:S01]  /*1700*/  @P0 IMAD.MOV.U32 R24, RZ, RZ, R20 ;  /* 0x000000ffff180224 */ /* 0x000fe200078e0014 */
[-C--:B------:R-:W-:Y:S01]  /*1710*/  @!P0 SEL R16, R21, R17.reuse, P2 ;  /* 0x0000001115108207 */ /* 0x080fe20001000000 */
[----:B------:R-:W-:Y:S01]  /*1720*/  @P0 IMAD.MOV.U32 R16, RZ, RZ, R21 ;  /* 0x000000ffff100224 */ /* 0x000fe200078e0015 */
[----:B------:R-:W-:Y:S01]  /*1730*/  @P0 SEL R23, R9, R17, P1 ;  /* 0x0000001109170207 */ /* 0x000fe20000800000 */
[----:B------:R-:W-:Y:S06]  /*1740*/  BRA `(.L_x_27) ;  /* 0x0000000000207947 */ /* 0x000fec0003800000 */
.L_x_26:
[----:B------:R-:W-:Y:S01]  /*1750*/  ISETP.GT.U32.AND P0, PT, R7, R16, PT ;  /* 0x000000100700720c */ /* 0x000fe20003f04070 */
[----:B------:R-:W-:Y:S02]  /*1760*/  IMAD.MOV.U32 R24, RZ, RZ, R20 ;  /* 0x000000ffff187224 */ /* 0x000fe400078e0014 */
[----:B------:R-:W-:Y:S01]  /*1770*/  IMAD.MOV.U32 R22, RZ, RZ, R8 ;  /* 0x000000ffff167224 */ /* 0x000fe200078e0008 */
[----:B------:R-:W-:Y:S01]  /*1780*/  ISETP.GT.AND.EX P0, PT, R6, R17, PT, P0 ;  /* 0x000000110600720c */ /* 0x000fe20003f04300 */
[----:B------:R-:W-:-:S03]  /*1790*/  IMAD.MOV.U32 R23, RZ, RZ, R9 ;  /* 0x000000ffff177224 */ /* 0x000fc600078e0009 */
[----:B------:R-:W-:Y:S01]  /*17a0*/  SEL R7, R7, R16, P0 ;  /* 0x0000001007077207 */ /* 0x000fe20000000000 */
[----:B------:R-:W-:Y:S01]  /*17b0*/  IMAD.MOV.U32 R16, RZ, RZ, R21 ;  /* 0x000000ffff107224 */ /* 0x000fe200078e0015 */
[----:B------:R-:W-:-:S07]  /*17c0*/  SEL R6, R6, R17, P0 ;  /* 0x0000001106067207 */ /* 0x000fce0000000000 */
.L_x_27:
[----:B------:R-:W-:Y:S05]  /*17d0*/  BSYNC.RECONVERGENT B0 ;  /* 0x0000000000007941 */ /* 0x000fea0003800200 */
.L_x_25:
        /* <DEDUP_REMOVED lines=34> */
.L_x_29:
[----:B------:R-:W-:-:S04]  /*1a00*/  ISETP.GT.U32.AND P0, PT, R7, R20, PT ;  /* 0x000000140700720c */ /* 0x000fc80003f04070 */
[----:B------:R-:W-:-:S04]  /*1a10*/  ISETP.GT.AND.EX P0, PT, R6, R21, PT, P0 ;  /* 0x000000150600720c */ /* 0x000fc80003f04300 */
[----:B------:R-:W-:Y:S02]  /*1a20*/  SEL R7, R7, R20, P0 ;  /* 0x0000001407077207 */ /* 0x000fe40000000000 */
[----:B------:R-:W-:-:S07]  /*1a30*/  SEL R6, R6, R21, P0 ;  /* 0x0000001506067207 */ /* 0x000fce0000000000 */
.L_x_30:
[----:B------:R-:W-:Y:S05]  /*1a40*/  BSYNC.RECONVERGENT B0 ;  /* 0x0000000000007941 */ /* 0x000fea0003800200 */
.L_x_28:
        /* <DEDUP_REMOVED lines=34> */
.L_x_32:
[----:B------:R-:W-:-:S04]  /*1c70*/  ISETP.GT.U32.AND P0, PT, R7, R8, PT ;  /* 0x000000080700720c */ /* 0x000fc80003f04070 */
[----:B------:R-:W-:-:S04]  /*1c80*/  ISETP.GT.AND.EX P0, PT, R6, R9, PT, P0 ;  /* 0x000000090600720c */ /* 0x000fc80003f04300 */
[----:B------:R-:W-:Y:S02]  /*1c90*/  SEL R7, R7, R8, P0 ;  /* 0x0000000807077207 */ /* 0x000fe40000000000 */
[----:B------:R-:W-:-:S07]  /*1ca0*/  SEL R6, R6, R9, P0 ;  /* 0x0000000906067207 */ /* 0x000fce0000000000 */
.L_x_33:
[----:B------:R-:W-:Y:S05]  /*1cb0*/  BSYNC.RECONVERGENT B0 ;  /* 0x0000000000007941 */ /* 0x000fea0003800200 */
.L_x_31:
[----:B------:R-:W2:Y:S01]  /*1cc0*/  LDG.E.64 R10, desc[UR6][R10.64+0x8] ;  /* 0x000008060a0a7981 */ /* 0x000ea2000c1e1b00 */
[----:B------:R-:W-:Y:S01]  /*1cd0*/  BSSY.RECONVERGENT B0, `(.L_x_34) ;  /* 0x0000032000007945 */ /* 0x000fe20003800200 */
[----:B--2---:R-:W-:-:S05]  /*1ce0*/  IADD3 R26, P0, PT, R10, R7, RZ ;  /* 0x000000070a1a7210 */ /* 0x004fca0007f1e0ff */
        /* <DEDUP_REMOVED lines=11> */
[----:B------:R-:W-:Y:S02]  /*1da0*/  IADD3 R14, P0, PT, R10, R14, RZ ;  /* 0x0000000e0a0e7210 */ /* 0x000fe40007f1e0ff */
[----:B------:R-:W-:Y:S02]  /*1db0*/  SEL R17, R17, R8, P1 ;  /* 0x0000000811117207 */ /* 0x000fe40000800000 */
[----:B------:R-:W-:Y:S01]  /*1dc0*/  SEL R8, R19, R9, P1 ;  /* 0x0000000913087207 */ /* 0x000fe20000800000 */
[----:B------:R-:W-:-:S03]  /*1dd0*/  IMAD.X R9, R11, 0x1, R15, P0 ;  /* 0x000000010b097824 */ /* 0x000fc600000e060f */
[----:B------:R-:W-:-:S05]  /*1de0*/  LEA.HI R17, P0, R8, R17, RZ, 0x1 ;  /* 0x0000001108117211 */ /* 0x000fca00078108ff */
[----:B------:R-:W-:Y:S02]  /*1df0*/  IMAD.X R18, RZ, RZ, R8, P0 ;  /* 0x000000ffff127224 */ /* 0x000fe400000e0608 */
[----:B------:R-:W-:Y:S02]  /*1e00*/  IMAD.MOV.U32 R8, RZ, RZ, R14 ;  /* 0x000000ffff087224 */ /* 0x000fe400078e000e */
[----:B------:R-:W-:-:S03]  /*1e10*/  IMAD.WIDE.U32 R14, R17, -0x3, R26 ;  /* 0xfffffffd110e7825 */ /* 0x000fc600078e001a */
[----:B------:R0:W-:Y:S01]  /*1e20*/  STG.E.64 desc[UR6][R12.64], R8 ;  /* 0x000000080c007986 */ /* 0x0001e2000c101b06 */
        /* <DEDUP_REMOVED lines=20> */
.L_x_35:
        /* <DEDUP_REMOVED lines=8> */
.L_x_36:
[----:B------:R-:W-:Y:S05]  /*1ff0*/  BSYNC.RECONVERGENT B0 ;  /* 0x0000000000007941 */ /* 0x000fea0003800200 */
.L_x_34:
        /* <DEDUP_REMOVED lines=34> */
.L_x_38:
[----:B------:R-:W-:-:S04]  /*2220*/  ISETP.GT.U32.AND P0, PT, R7, R14, PT ;  /* 0x0000000e0700720c */ /* 0x000fc80003f04070 */
[----:B------:R-:W-:-:S04]  /*2230*/  ISETP.GT.AND.EX P0, PT, R6, R15, PT, P0 ;  /* 0x0000000f0600720c */ /* 0x000fc80003f04300 */
[----:B------:R-:W-:Y:S02]  /*2240*/  SEL R7, R7, R14, P0 ;  /* 0x0000000e07077207 */ /* 0x000fe40000000000 */
[----:B------:R-:W-:-:S07]  /*2250*/  SEL R6, R6, R15, P0 ;  /* 0x0000000f06067207 */ /* 0x000fce0000000000 */
.L_x_39:
[----:B------:R-:W-:Y:S05]  /*2260*/  BSYNC.RECONVERGENT B0 ;  /* 0x0000000000007941 */ /* 0x000fea0003800200 */
.L_x_37:
        /* <DEDUP_REMOVED lines=34> */
.L_x_41:
[----:B------:R-:W-:-:S04]  /*2490*/  ISETP.GT.U32.AND P0, PT, R7, R10, PT ;  /* 0x0000000a0700720c */ /* 0x000fc80003f04070 */
[----:B------:R-:W-:-:S04]  /*24a0*/  ISETP.GT.AND.EX P0, PT, R6, R11, PT, P0 ;  /* 0x0000000b0600720c */ /* 0x000fc80003f04300 */
[----:B------:R-:W-:Y:S02]  /*24b0*/  SEL R7, R7, R10, P0 ;  /* 0x0000000a07077207 */ /* 0x000fe40000000000 */
[----:B------:R-:W-:-:S07]  /*24c0*/  SEL R6, R6, R11, P0 ;  /* 0x0000000b06067207 */ /* 0x000fce0000000000 */
.L_x_42:
[----:B------:R-:W-:Y:S05]  /*24d0*/  BSYNC.RECONVERGENT B0 ;  /* 0x0000000000007941 */ /* 0x000fea0003800200 */
.L_x_40:
[----:B------:R-:W-:Y:S01]  /*24e0*/  VIADD R2, R2, 0x4 ;  /* 0x0000000402027836 */ /* 0x000fe20000000000 */
[----:B------:R-:W-:Y:S06]  /*24f0*/  @P3 BRA `(.L_x_43) ;  /* 0xffffffdc00d03947 */ /* 0x000fec000383ffff */
.L_x_6:
[----:B------:R-:W-:-:S13]  /*2500*/  ISETP.NE.AND P0, PT, R4, RZ, PT ;  /* 0x000000ff0400720c */ /* 0x000fda0003f05270 */
[----:B------:R-:W-:Y:S05]  /*2510*/  @!P0 BRA `(.L_x_5) ;  /* 0x0000000800448947 */ /* 0x000fea0003800000 */
[----:B------:R-:W0:Y:S01]  /*2520*/  LDC.64 R10, c[0x0][0x380] ;  /* 0x0000e000ff0a7b82 */ /* 0x000e220000000a00 */
[----:B------:R-:W-:Y:S02]  /*2530*/  IMAD.IADD R3, R5, 0x1, R3 ;  /* 0x0000000105037824 */ /* 0x000fe400078e0203 */
[----:B------:R-:W-:-:S07]  /*2540*/  IMAD.MOV R4, RZ, RZ, -R4 ;  /* 0x000000ffff047224 */ /* 0x000fce00078e0a04 */
.L_x_53:
[----:B0-----:R-:W-:-:S06]  /*2550*/  IMAD.WIDE R14, R3, 0x8, R10 ;  /* 0x00000008030e7825 */ /* 0x001fcc00078e020a */
[----:B------:R-:W2:Y:S01]  /*2560*/  LDG.E.64 R14, desc[UR6][R14.64] ;  /* 0x000000060e0e7981 */ /* 0x000ea2000c1e1b00 */
[----:B------:R-:W-:Y:S01]  /*2570*/  VIADD R4, R4, 0x1 ;  /* 0x0000000104047836 */ /* 0x000fe20000000000 */
[----:B------:R-:W-:Y:S04]  /*2580*/  BSSY.RECONVERGENT B0, `(.L_x_44) ;  /* 0x0000032000007945 */ /* 0x000fe80003800200 */
[----:B------:R-:W-:Y:S02]  /*2590*/  ISETP.NE.AND P3, PT, R4, RZ, PT ;  /* 0x000000ff0400720c */ /* 0x000fe40003f65270 */
        /* <DEDUP_REMOVED lines=40> */
.L_x_45:
        /* <DEDUP_REMOVED lines=8> */
.L_x_46:
[----:B------:R-:W-:Y:S05]  /*28a0*/  BSYNC.RECONVERGENT B0 ;  /* 0x0000000000007941 */ /* 0x000fea0003800200 */
.L_x_44:
        /* <DEDUP_REMOVED lines=25> */
[CC--:B------:R-:W-:Y:S02]  /*2a40*/  @!P0 ISETP.GT.U32.AND P2, PT, R5.reuse, R16.reuse, PT ;  /* 0x000000100500820c */ /* 0x0c0fe40003f44070 */
        /* <DEDUP_REMOVED lines=8> */
.L_x_48:
[----:B------:R-:W-:-:S04]  /*2ad0*/  ISETP.GT.U32.AND P0, PT, R7, R16, PT ;  /* 0x000000100700720c */ /* 0x000fc80003f04070 */
[----:B------:R-:W-:-:S04]  /*2ae0*/  ISETP.GT.AND.EX P0, PT, R6, R17, PT, P0 ;  /* 0x000000110600720c */ /* 0x000fc80003f04300 */
[----:B------:R-:W-:Y:S02]  /*2af0*/  SEL R7, R7, R16, P0 ;  /* 0x0000001007077207 */ /* 0x000fe40000000000 */
[----:B------:R-:W-:-:S07]  /*2b00*/  SEL R6, R6, R17, P0 ;  /* 0x0000001106067207 */ /* 0x000fce0000000000 */
.L_x_49:
[----:B------:R-:W-:Y:S05]  /*2b10*/  BSYNC.RECONVERGENT B0 ;  /* 0x0000000000007941 */ /* 0x000fea0003800200 */
.L_x_47:
        /* <DEDUP_REMOVED lines=25> */
[CC--:B------:R-:W-:Y:S01]  /*2cb0*/  @!P0 ISETP.GT.U32.AND P2, PT, R5.reuse, R14.reuse, PT ;  /* 0x0000000e0500820c */ /* 0x0c0fe20003f44070 */
        /* <DEDUP_REMOVED lines=12> */
.L_x_51:
        /* <DEDUP_REMOVED lines=8> */
.L_x_52:
[----:B------:R-:W-:Y:S05]  /*2e00*/  BSYNC.RECONVERGENT B0 ;  /* 0x0000000000007941 */ /* 0x000fea0003800200 */
.L_x_50:
[----:B------:R-:W-:Y:S01]  /*2e10*/  VIADD R3, R3, 0x1 ;  /* 0x0000000103037836 */ /* 0x000fe20000000000 */
[----:B------:R-:W-:Y:S06]  /*2e20*/  @P3 BRA `(.L_x_53) ;  /* 0xfffffff400c83947 */ /* 0x000fec000383ffff */
.L_x_5:
[----:B------:R-:W-:Y:S02]  /*2e30*/  LOP3.LUT R7, R7, R6, RZ, 0x3c, !PT ;  /* 0x0000000607077212 */ /* 0x000fe400078e3cff */
[----:B------:R-:W-:Y:S02]  /*2e40*/  LOP3.LUT R21, R21, R20, RZ, 0x3c, !PT ;  /* 0x0000001415157212 */ /* 0x000fe400078e3cff */
[----:B------:R-:W-:Y:S02]  /*2e50*/  LOP3.LUT R19, R19, R18, RZ, 0x3c, !PT ;  /* 0x0000001213137212 */ /* 0x000fe400078e3cff */
[----:B------:R-:W-:Y:S02]  /*2e60*/  LOP3.LUT R6, R7, R6, RZ, 0x3c, !PT ;  /* 0x0000000607067212 */ /* 0x000fe400078e3cff */
[----:B------:R-:W-:Y:S02]  /*2e70*/  LOP3.LUT R20, R21, R20, RZ, 0x3c, !PT ;  /* 0x0000001415147212 */ /* 0x000fe400078e3cff */
[----:B------:R-:W-:-:S02]  /*2e80*/  LOP3.LUT R18, R19, R18, RZ, 0x3c, !PT ;  /* 0x0000001213127212 */ /* 0x000fc400078e3cff */
[----:B------:R-:W-:Y:S02]  /*2e90*/  LOP3.LUT R7, R7, R6, RZ, 0x3c, !PT ;  /* 0x0000000607077212 */ /* 0x000fe400078e3cff */
[----:B------:R-:W-:Y:S02]  /*2ea0*/  LOP3.LUT R21, R21, R20, RZ, 0x3c, !PT ;  /* 0x0000001415157212 */ /* 0x000fe400078e3cff */
[----:B------:R-:W-:Y:S01]  /*2eb0*/  LOP3.LUT R19, R19, R18, RZ, 0x3c, !PT ;  /* 0x0000001213137212 */ /* 0x000fe200078e3cff */
[----:B------:R-:W-:Y:S04]  /*2ec0*/  STG.E.64 desc[UR6][R12.64], R6 ;  /* 0x000000060c007986 */ /* 0x000fe8000c101b06 */
[----:B------:R-:W-:Y:S04]  /*2ed0*/  STG.E.64 desc[UR6][R12.64+0x8], R20 ;  /* 0x000008140c007986 */ /* 0x000fe8000c101b06 */
[----:B------:R-:W-:Y:S01]  /*2ee0*/  STG.E.64 desc[UR6][R12.64+0x10], R18 ;  /* 0x000010120c007986 */ /* 0x000fe2000c101b06 */
[----:B------:R-:W-:Y:S05]  /*2ef0*/  EXIT ;  /* 0x000000000000794d */ /* 0x000fea0003800000 */
.L_x_54:
        /* <DEDUP_REMOVED lines=16> */
.L_x_56:


//--------------------- .nv.shared._Z15reduceModMaxsumPx --------------------------
	.section	.nv.shared._Z15reduceModMaxsumPx,"aw",@nobits
	.sectionflags	@""
	.align	8
.nv.shared._Z15reduceModMaxsumPx:
	.zero		13312


//--------------------- .nv.shared.reserved.0     --------------------------
	.section	.nv.shared.reserved.0,"aw",@nobits
	.weak		__nv_reservedSMEM_offset_0_alias
	.size		__nv_reservedSMEM_offset_0_alias, 0, 64
	.other		__nv_reservedSMEM_offset_0_alias,@"STO_CUDA_RESERVED_SHARED STV_DEFAULT"
__nv_reservedSMEM_offset_0_alias:
	.zero		0
	.zero		64


//--------------------- .nv.constant0._Z15reduceModMaxsumPx --------------------------
	.section	.nv.constant0._Z15reduceModMaxsumPx,"a",@progbits
	.sectionflags	@""
	.align	4
.nv.constant0._Z15reduceModMaxsumPx:
	.zero		904


//--------------------- .nv.constant0._Z21findMaxSumInSubArraysPxS_ii --------------------------
	.section	.nv.constant0._Z21findMaxSumInSubArraysPxS_ii,"a",@progbits
	.sectionflags	@""
	.align	4
.nv.constant0._Z21findMaxSumInSubArraysPxS_ii:
	.zero		920


//--------------------- SYMBOLS --------------------------

	.type		.nv.reservedSmem.offset0,@object
	.size		.nv.reservedSmem.offset0,0x4
	.type		.nv.reservedSmem.cap,@object
	.size		.nv.reservedSmem.cap,0x4
